def attn_fwd(
    Q,
    K,
    V,
    Out,
    Lse,
    sm_scale,
    stride_qz,
    stride_qh,
    stride_qm,
    stride_qk,
    stride_kz,
    stride_kh,
    stride_kn,
    stride_kk,
    stride_vz,
    stride_vh,
    stride_vn,
    stride_vk,
    stride_oz,
    stride_oh,
    stride_om,
    stride_ok,
    seqlen_q,
    seqlen_k,
    BLOCK_M: tl.constexpr,
    BLOCK_N: tl.constexpr,
    HEAD_DIM: tl.constexpr,
    CAUSAL: tl.constexpr,
):
    start_m = tl.program_id(0)
    off_hz = tl.program_id(1)
    q_off = off_hz * stride_qh
    k_off = off_hz * stride_kh
    v_off = off_hz * stride_vh
    offs_m = start_m * BLOCK_M + tl.arange(0, BLOCK_M)
    offs_d = tl.arange(0, HEAD_DIM)
    offs_n = tl.arange(0, BLOCK_N)
    q_ptrs = Q + q_off + offs_m[:, None] * stride_qm + offs_d[None, :] * stride_qk
    k_ptrs = K + k_off + offs_d[:, None] * stride_kk + offs_n[None, :] * stride_kn
    v_ptrs = V + v_off + offs_n[:, None] * stride_vn + offs_d[None, :] * stride_vk
    m_i = tl.full([BLOCK_M], float("-inf"), dtype=tl.float32)
    l_i = tl.zeros([BLOCK_M], dtype=tl.float32) + 1.0
    acc = tl.zeros([BLOCK_M, HEAD_DIM], dtype=tl.float32)
    q = tl.load(q_ptrs)
    acc, l_i, m_i = _attn_fwd_inner(
        acc,
        l_i,
        m_i,
        q,
        k_ptrs,
        v_ptrs,
        sm_scale,
        stride_kn,
        stride_vn,
        start_m,
        seqlen_k,
        BLOCK_M,
        BLOCK_N,
        HEAD_DIM,
        CAUSAL,
    )
    acc = acc / l_i[:, None]
    lse = m_i + tl.math.log2(l_i) / 1.4426950408889634
    o_ptrs = (
        Out
        + off_hz * stride_oh
        + offs_m[:, None] * stride_om
        + offs_d[None, :] * stride_ok
    )
    tl.store(o_ptrs, acc.to(Out.dtype.element_ty))
    tl.store(Lse + off_hz * seqlen_q + offs_m, lse)

# config = {"BLOCK_M": 256, "BLOCK_N": 32, "HEAD_DIM": 64, "arch": "sm_80", "causal": false, "dtype": "fp16", "num_stages": 2, "num_warps": 8}
# arch = sm_80


// ===== COMPILED SASS (sm_80) =====

	.target	sm_80

	.elftype	@"ET_EXEC"


//--------------------- .note.nv.tkinfo           --------------------------
	.section	.note.nv.tkinfo,"",@"SHT_NOTE"
	.sectionflags	@"SHF_NOTE_NV_TKINFO"
	.tkinfo
        /*0018*/ 	.word	0x00000002
        /*0030*/ 	.string	""
        /*0030*/ 	.string	"ptxas"
        /*0030*/ 	.string	"Cuda compilation tools, release 13.0, V13.0.88"
        /*0030*/ 	.string	"Build cuda_13.0.r13.0/compiler.36424714_0"
        /*0030*/ 	.string	"-v  -suppress-debug-info  -lineinfo  -arch sm_80 "



//--------------------- .note.nv.cuinfo           --------------------------
	.section	.note.nv.cuinfo,"",@"SHT_NOTE"
	.sectionflags	@"SHF_NOTE_NV_CUINFO"
        /*0018*/ 	.short	0x0002
        /*001a*/ 	.short	0x0050
        /*001c*/ 	.short	0x0082
	.zero		2


//--------------------- .nv.info                  --------------------------
	.section	.nv.info,"",@"SHT_CUDA_INFO"
	.align	4


	//----- nvinfo : EIATTR_REGCOUNT
	.align		4
        /*0000*/ 	.byte	0x04, 0x2f
        /*0002*/ 	.short	(.L_2 - .L_1)
	.align		4
.L_1:
        /*0004*/ 	.word	index@(attn_fwd)
        /*0008*/ 	.word	0x000000ee


	//----- nvinfo : EIATTR_FRAME_SIZE
	.align		4
.L_2:
        /*000c*/ 	.byte	0x04, 0x11
        /*000e*/ 	.short	(.L_4 - .L_3)
	.align		4
.L_3:
        /*0010*/ 	.word	index@(attn_fwd)
        /*0014*/ 	.word	0x00000000


	//----- nvinfo : EIATTR_MIN_STACK_SIZE
	.align		4
.L_4:
        /*0018*/ 	.byte	0x04, 0x12
        /*001a*/ 	.short	(.L_6 - .L_5)
	.align		4
.L_5:
        /*001c*/ 	.word	index@(attn_fwd)
        /*0020*/ 	.word	0x00000000
.L_6:


//--------------------- .nv.info.attn_fwd         --------------------------
	.section	.nv.info.attn_fwd,"",@"SHT_CUDA_INFO"
	.sectionflags	@""
	.align	4


	//----- nvinfo : EIATTR_CUDA_API_VERSION
	.align		4
        /*0000*/ 	.byte	0x04, 0x37
        /*0002*/ 	.short	(.L_8 - .L_7)
.L_7:
        /*0004*/ 	.word	0x00000082


	//----- nvinfo : EIATTR_SW2861232_WAR
	.align		4
.L_8:
        /*0008*/ 	.byte	0x01, 0x35
	.zero		2


	//----- nvinfo : EIATTR_PARAM_CBANK
	.align		4
        /*000c*/ 	.byte	0x04, 0x0a
        /*000e*/ 	.short	(.L_10 - .L_9)
	.align		4
.L_9:
        /*0010*/ 	.word	index@(.nv.constant0.attn_fwd)
        /*0014*/ 	.short	0x0160
        /*0016*/ 	.short	0x0088


	//----- nvinfo : EIATTR_CBANK_PARAM_SIZE
	.align		4
.L_10:
        /*0018*/ 	.byte	0x03, 0x19
        /*001a*/ 	.short	0x0088


	//----- nvinfo : EIATTR_KPARAM_INFO
	.align		4
        /*001c*/ 	.byte	0x04, 0x17
        /*001e*/ 	.short	(.L_12 - .L_11)
.L_11:
        /*0020*/ 	.word	0x00000000
        /*0024*/ 	.short	0x0019
        /*0026*/ 	.short	0x0080
        /*0028*/ 	.byte	0x00, 0xf4, 0x21, 0x00


	//----- nvinfo : EIATTR_KPARAM_INFO
	.align		4
.L_12:
        /*002c*/ 	.byte	0x04, 0x17
        /*002e*/ 	.short	(.L_14 - .L_13)
.L_13:
        /*0030*/ 	.word	0x00000000
        /*0034*/ 	.short	0x0018
        /*0036*/ 	.short	0x0078
        /*0038*/ 	.byte	0x00, 0xf4, 0x21, 0x00


	//----- nvinfo : EIATTR_KPARAM_INFO
	.align		4
.L_14:
        /*003c*/ 	.byte	0x04, 0x17
        /*003e*/ 	.short	(.L_16 - .L_15)
.L_15:
        /*0040*/ 	.word	0x00000000
        /*0044*/ 	.short	0x0017
        /*0046*/ 	.short	0x0070
        /*0048*/ 	.byte	0x00, 0xf0, 0x11, 0x00


	//----- nvinfo : EIATTR_KPARAM_INFO
	.align		4
.L_16:
        /*004c*/ 	.byte	0x04, 0x17
        /*004e*/ 	.short	(.L_18 - .L_17)
.L_17:
        /*0050*/ 	.word	0x00000000
        /*0054*/ 	.short	0x0016
        /*0056*/ 	.short	0x006c
        /*0058*/ 	.byte	0x00, 0xf0, 0x11, 0x00


	//----- nvinfo : EIATTR_KPARAM_INFO
	.align		4
.L_18:
        /*005c*/ 	.byte	0x04, 0x17
        /*005e*/ 	.short	(.L_20 - .L_19)
.L_19:
        /*0060*/ 	.word	0x00000000
        /*0064*/ 	.short	0x0015
        /*0066*/ 	.short	0x0068
        /*0068*/ 	.byte	0x00, 0xf0, 0x11, 0x00


	//----- nvinfo : EIATTR_KPARAM_INFO
	.align		4
.L_20:
        /*006c*/ 	.byte	0x04, 0x17
        /*006e*/ 	.short	(.L_22 - .L_21)
.L_21:
        /*0070*/ 	.word	0x00000000
        /*0074*/ 	.short	0x0014
        /*0076*/ 	.short	0x0064
        /*0078*/ 	.byte	0x00, 0xf0, 0x11, 0x00


	//----- nvinfo : EIATTR_KPARAM_INFO
	.align		4
.L_22:
        /*007c*/ 	.byte	0x04, 0x17
        /*007e*/ 	.short	(.L_24 - .L_23)
.L_23:
        /*0080*/ 	.word	0x00000000
        /*0084*/ 	.short	0x0013
        /*0086*/ 	.short	0x0060
        /*0088*/ 	.byte	0x00, 0xf0, 0x11, 0x00


	//----- nvinfo : EIATTR_KPARAM_INFO
	.align		4
.L_24:
        /*008c*/ 	.byte	0x04, 0x17
        /*008e*/ 	.short	(.L_26 - .L_25)
.L_25:
        /*0090*/ 	.word	0x00000000
        /*0094*/ 	.short	0x0012
        /*0096*/ 	.short	0x005c
        /*0098*/ 	.byte	0x00, 0xf0, 0x11, 0x00


	//----- nvinfo : EIATTR_KPARAM_INFO
	.align		4
.L_26:
        /*009c*/ 	.byte	0x04, 0x17
        /*009e*/ 	.short	(.L_28 - .L_27)
.L_27:
        /*00a0*/ 	.word	0x00000000
        /*00a4*/ 	.short	0x0011
        /*00a6*/ 	.short	0x0058
        /*00a8*/ 	.byte	0x00, 0xf0, 0x11, 0x00


	//----- nvinfo : EIATTR_KPARAM_INFO
	.align		4
.L_28:
        /*00ac*/ 	.byte	0x04, 0x17
        /*00ae*/ 	.short	(.L_30 - .L_29)
.L_29:
        /*00b0*/ 	.word	0x00000000
        /*00b4*/ 	.short	0x0010
        /*00b6*/ 	.short	0x0054
        /*00b8*/ 	.byte	0x00, 0xf0, 0x11, 0x00


	//----- nvinfo : EIATTR_KPARAM_INFO
	.align		4
.L_30:
        /*00bc*/ 	.byte	0x04, 0x17
        /*00be*/ 	.short	(.L_32 - .L_31)
.L_31:
        /*00c0*/ 	.word	0x00000000
        /*00c4*/ 	.short	0x000f
        /*00c6*/ 	.short	0x0050
        /*00c8*/ 	.byte	0x00, 0xf0, 0x11, 0x00


	//----- nvinfo : EIATTR_KPARAM_INFO
	.align		4
.L_32:
        /*00cc*/ 	.byte	0x04, 0x17
        /*00ce*/ 	.short	(.L_34 - .L_33)
.L_33:
        /*00d0*/ 	.word	0x00000000
        /*00d4*/ 	.short	0x000e
        /*00d6*/ 	.short	0x004c
        /*00d8*/ 	.byte	0x00, 0xf0, 0x11, 0x00


	//----- nvinfo : EIATTR_KPARAM_INFO
	.align		4
.L_34:
        /*00dc*/ 	.byte	0x04, 0x17
        /*00de*/ 	.short	(.L_36 - .L_35)
.L_35:
        /*00e0*/ 	.word	0x00000000
        /*00e4*/ 	.short	0x000d
        /*00e6*/ 	.short	0x0048
        /*00e8*/ 	.byte	0x00, 0xf0, 0x11, 0x00


	//----- nvinfo : EIATTR_KPARAM_INFO
	.align		4
.L_36:
        /*00ec*/ 	.byte	0x04, 0x17
        /*00ee*/ 	.short	(.L_38 - .L_37)
.L_37:
        /*00f0*/ 	.word	0x00000000
        /*00f4*/ 	.short	0x000c
        /*00f6*/ 	.short	0x0044
        /*00f8*/ 	.byte	0x00, 0xf0, 0x11, 0x00


	//----- nvinfo : EIATTR_KPARAM_INFO
	.align		4
.L_38:
        /*00fc*/ 	.byte	0x04, 0x17
        /*00fe*/ 	.short	(.L_40 - .L_39)
.L_39:
        /*0100*/ 	.word	0x00000000
        /*0104*/ 	.short	0x000b
        /*0106*/ 	.short	0x0040
        /*0108*/ 	.byte	0x00, 0xf0, 0x11, 0x00


	//----- nvinfo : EIATTR_KPARAM_INFO
	.align		4
.L_40:
        /*010c*/ 	.byte	0x04, 0x17
        /*010e*/ 	.short	(.L_42 - .L_41)
.L_41:
        /*0110*/ 	.word	0x00000000
        /*0114*/ 	.short	0x000a
        /*0116*/ 	.short	0x003c
        /*0118*/ 	.byte	0x00, 0xf0, 0x11, 0x00


	//----- nvinfo : EIATTR_KPARAM_INFO
	.align		4
.L_42:
        /*011c*/ 	.byte	0x04, 0x17
        /*011e*/ 	.short	(.L_44 - .L_43)
.L_43:
        /*0120*/ 	.word	0x00000000
        /*0124*/ 	.short	0x0009
        /*0126*/ 	.short	0x0038
        /*0128*/ 	.byte	0x00, 0xf0, 0x11, 0x00


	//----- nvinfo : EIATTR_KPARAM_INFO
	.align		4
.L_44:
        /*012c*/ 	.byte	0x04, 0x17
        /*012e*/ 	.short	(.L_46 - .L_45)
.L_45:
        /*0130*/ 	.word	0x00000000
        /*0134*/ 	.short	0x0008
        /*0136*/ 	.short	0x0034
        /*0138*/ 	.byte	0x00, 0xf0, 0x11, 0x00


	//----- nvinfo : EIATTR_KPARAM_INFO
	.align		4
.L_46:
        /*013c*/ 	.byte	0x04, 0x17
        /*013e*/ 	.short	(.L_48 - .L_47)
.L_47:
        /*0140*/ 	.word	0x00000000
        /*0144*/ 	.short	0x0007
        /*0146*/ 	.short	0x0030
        /*0148*/ 	.byte	0x00, 0xf0, 0x11, 0x00


	//----- nvinfo : EIATTR_KPARAM_INFO
	.align		4
.L_48:
        /*014c*/ 	.byte	0x04, 0x17
        /*014e*/ 	.short	(.L_50 - .L_49)
.L_49:
        /*0150*/ 	.word	0x00000000
        /*0154*/ 	.short	0x0006
        /*0156*/ 	.short	0x002c
        /*0158*/ 	.byte	0x00, 0xf0, 0x11, 0x00


	//----- nvinfo : EIATTR_KPARAM_INFO
	.align		4
.L_50:
        /*015c*/ 	.byte	0x04, 0x17
        /*015e*/ 	.short	(.L_52 - .L_51)
.L_51:
        /*0160*/ 	.word	0x00000000
        /*0164*/ 	.short	0x0005
        /*0166*/ 	.short	0x0028
        /*0168*/ 	.byte	0x00, 0xf0, 0x11, 0x00


	//----- nvinfo : EIATTR_KPARAM_INFO
	.align		4
.L_52:
        /*016c*/ 	.byte	0x04, 0x17
        /*016e*/ 	.short	(.L_54 - .L_53)
.L_53:
        /*0170*/ 	.word	0x00000000
        /*0174*/ 	.short	0x0004
        /*0176*/ 	.short	0x0020
        /*0178*/ 	.byte	0x00, 0xf4, 0x21, 0x00


	//----- nvinfo : EIATTR_KPARAM_INFO
	.align		4
.L_54:
        /*017c*/ 	.byte	0x04, 0x17
        /*017e*/ 	.short	(.L_56 - .L_55)
.L_55:
        /*0180*/ 	.word	0x00000000
        /*0184*/ 	.short	0x0003
        /*0186*/ 	.short	0x0018
        /*0188*/ 	.byte	0x00, 0xf4, 0x21, 0x00


	//----- nvinfo : EIATTR_KPARAM_INFO
	.align		4
.L_56:
        /*018c*/ 	.byte	0x04, 0x17
        /*018e*/ 	.short	(.L_58 - .L_57)
.L_57:
        /*0190*/ 	.word	0x00000000
        /*0194*/ 	.short	0x0002
        /*0196*/ 	.short	0x0010
        /*0198*/ 	.byte	0x00, 0xf4, 0x21, 0x00


	//----- nvinfo : EIATTR_KPARAM_INFO
	.align		4
.L_58:
        /*019c*/ 	.byte	0x04, 0x17
        /*019e*/ 	.short	(.L_60 - .L_59)
.L_59:
        /*01a0*/ 	.word	0x00000000
        /*01a4*/ 	.short	0x0001
        /*01a6*/ 	.short	0x0008
        /*01a8*/ 	.byte	0x00, 0xf4, 0x21, 0x00


	//----- nvinfo : EIATTR_KPARAM_INFO
	.align		4
.L_60:
        /*01ac*/ 	.byte	0x04, 0x17
        /*01ae*/ 	.short	(.L_62 - .L_61)
.L_61:
        /*01b0*/ 	.word	0x00000000
        /*01b4*/ 	.short	0x0000
        /*01b6*/ 	.short	0x0000
        /*01b8*/ 	.byte	0x00, 0xf4, 0x21, 0x00


	//----- nvinfo : EIATTR_MAXREG_COUNT
	.align		4
.L_62:
        /*01bc*/ 	.byte	0x03, 0x1b
        /*01be*/ 	.short	0x00ff


	//----- nvinfo : EIATTR_NUM_BARRIERS
	.align		4
        /*01c0*/ 	.byte	0x02, 0x4c
        /*01c2*/ 	.byte	0x01
	.zero		1


	//----- nvinfo : EIATTR_MERCURY_ISA_VERSION
	.align		4
        /*01c4*/ 	.byte	0x03, 0x5f
        /*01c6*/ 	.short	0x0000


	//----- nvinfo : EIATTR_COOP_GROUP_MASK_REGIDS
	.align		4
        /*01c8*/ 	.byte	0x04, 0x29
        /*01ca*/ 	.short	(.L_64 - .L_63)


	//   ....[0]....
.L_63:
        /*01cc*/ 	.word	0xffffffff


	//   ....[1]....
        /*01d0*/ 	.word	0xffffffff


	//   ....[2]....
        /*01d4*/ 	.word	0xffffffff


	//   ....[3]....
        /*01d8*/ 	.word	0xffffffff


	//   ....[4]....
        /*01dc*/ 	.word	0xffffffff


	//   ....[5]....
        /*01e0*/ 	.word	0xffffffff


	//   ....[6]....
        /*01e4*/ 	.word	0xffffffff


	//   ....[7]....
        /*01e8*/ 	.word	0xffffffff


	//   ....[8]....
        /*01ec*/ 	.word	0xffffffff


	//   ....[9]....
        /*01f0*/ 	.word	0xffffffff


	//   ....[10]....
        /*01f4*/ 	.word	0xffffffff


	//   ....[11]....
        /*01f8*/ 	.word	0xffffffff


	//   ....[12]....
        /*01fc*/ 	.word	0xffffffff


	//   ....[13]....
        /*0200*/ 	.word	0xffffffff


	//   ....[14]....
        /*0204*/ 	.word	0xffffffff


	//   ....[15]....
        /*0208*/ 	.word	0xffffffff


	//----- nvinfo : EIATTR_COOP_GROUP_INSTR_OFFSETS
	.align		4
.L_64:
        /*020c*/ 	.byte	0x04, 0x28
        /*020e*/ 	.short	(.L_66 - .L_65)


	//   ....[0]....
.L_65:
        /*0210*/ 	.word	0x00002950


	//   ....[1]....
        /*0214*/ 	.word	0x00002bc0


	//   ....[2]....
        /*0218*/ 	.word	0x00002bf0


	//   ....[3]....
        /*021c*/ 	.word	0x00002c00


	//   ....[4]....
        /*0220*/ 	.word	0x00002c20


	//   ....[5]....
        /*0224*/ 	.word	0x00002c70


	//   ....[6]....
        /*0228*/ 	.word	0x00002c80


	//   ....[7]....
        /*022c*/ 	.word	0x00002cc0


	//   ....[8]....
        /*0230*/ 	.word	0x00003c10


	//   ....[9]....
        /*0234*/ 	.word	0x00003c20


	//   ....[10]....
        /*0238*/ 	.word	0x00003c30


	//   ....[11]....
        /*023c*/ 	.word	0x00003c40


	//   ....[12]....
        /*0240*/ 	.word	0x00003d20


	//   ....[13]....
        /*0244*/ 	.word	0x00003d30


	//   ....[14]....
        /*0248*/ 	.word	0x00003d50


	//   ....[15]....
        /*024c*/ 	.word	0x00003d60


	//----- nvinfo : EIATTR_EXIT_INSTR_OFFSETS
	.align		4
.L_66:
        /*0250*/ 	.byte	0x04, 0x1c
        /*0252*/ 	.short	(.L_68 - .L_67)


	//   ....[0]....
.L_67:
        /*0254*/ 	.word	0x00006e30


	//----- nvinfo : EIATTR_REQNTID
	.align		4
.L_68:
        /*0258*/ 	.byte	0x04, 0x10
        /*025a*/ 	.short	(.L_70 - .L_69)
.L_69:
        /*025c*/ 	.word	0x00000100
        /*0260*/ 	.word	0x00000001
        /*0264*/ 	.word	0x00000001
.L_70:


//--------------------- .nv.callgraph             --------------------------
	.section	.nv.callgraph,"",@"SHT_CUDA_CALLGRAPH"
	.align	4
	.sectionentsize	8
	.align		4
        /*0000*/ 	.word	0x00000000
	.align		4
        /*0004*/ 	.word	0xffffffff
	.align		4
        /*0008*/ 	.word	0x00000000
	.align		4
        /*000c*/ 	.word	0xfffffffe
	.align		4
        /*0010*/ 	.word	0x00000000
	.align		4
        /*0014*/ 	.word	0xfffffffd
	.align		4
        /*0018*/ 	.word	0x00000000
	.align		4
        /*001c*/ 	.word	0xfffffffc


//--------------------- .nv.rel.action            --------------------------
	.section	.nv.rel.action,"",@"SHT_CUDA_RELOCINFO"
	.align	8
	.sectionentsize	8
        /*0000*/ 	.byte	0x73, 0x00, 0x00, 0x00, 0x00, 0x00, 0x00, 0x00, 0x00, 0x00, 0x00, 0x11, 0x25, 0x00, 0x05, 0x36


//--------------------- .nv.constant4             --------------------------
	.section	.nv.constant4,"a",@progbits
	.align	8
	.align		8
.nv.constant4:
        /*0000*/ 	.dword	_$_str


//--------------------- .nv.constant0.attn_fwd    --------------------------
	.section	.nv.constant0.attn_fwd,"a",@progbits
	.sectionflags	@""
	.align	4
.nv.constant0.attn_fwd:
	.zero		488


//--------------------- .text.attn_fwd            --------------------------
	.section	.text.attn_fwd,"ax",@progbits
	.sectioninfo	@"SHI_REGISTERS=238"
	.align	128
        .global         attn_fwd
        .type           attn_fwd,@function
        .size           attn_fwd,(.L_x_4 - attn_fwd)
        .other          attn_fwd,@"STO_CUDA_ENTRY STV_DEFAULT"
attn_fwd:
.text.attn_fwd:
[----:B------:R-:W-:Y:S02]  /*0000*/  MOV R1, c[0x0][0x28] ;  /* 0x00000a0000017a02 */ /* 0x000fe40000000f00 */
[----:B------:R-:W0:Y:S01]  /*0010*/  S2R R0, SR_TID.X ;  /* 0x0000000000007919 */ /* 0x000e220000002100 */
[----:B------:R-:W-:Y:S01]  /*0020*/  MOV R55, c[0x0][0x198] ;  /* 0x0000660000377a02 */ /* 0x000fe20000000f00 */
[----:B------:R-:W-:Y:S02]  /*0030*/  ULDC.64 UR4, c[0x0][0x118] ;  /* 0x0000460000047ab9 */ /* 0x000fe40000000a00 */
[----:B------:R-:W1:Y:S01]  /*0040*/  S2R R154, SR_CTAID.X ;  /* 0x00000000009a7919 */ /* 0x000e620000002500 */
[C---:B------:R-:W-:Y:S01]  /*0050*/  SHF.L.U32 R17, R55.reuse, 0x4, RZ ;  /* 0x0000000437117819 */ /* 0x040fe200000006ff */
[C---:B------:R-:W-:Y:S01]  /*0060*/  IMAD R25, R55.reuse, 0x14, RZ ;  /* 0x0000001437197824 */ /* 0x040fe200078e02ff */
[C---:B------:R-:W-:Y:S01]  /*0070*/  SHF.L.U32 R13, R55.reuse, 0x3, RZ ;  /* 0x00000003370d7819 */ /* 0x040fe200000006ff */
[----:B------:R-:W2:Y:S01]  /*0080*/  S2R R2, SR_CTAID.Y ;  /* 0x0000000000027919 */ /* 0x000ea20000002600 */
[C---:B------:R-:W-:Y:S01]  /*0090*/  IMAD R23, R55.reuse, 0xa, RZ ;  /* 0x0000000a37177824 */ /* 0x040fe200078e02ff */
[C---:B------:R-:W-:Y:S01]  /*00a0*/  SHF.L.U32 R19, R55.reuse, 0x5, RZ ;  /* 0x0000000537137819 */ /* 0x040fe200000006ff */
[C---:B------:R-:W-:Y:S01]  /*00b0*/  IMAD R21, R55.reuse, 0x50, RZ ;  /* 0x0000005037157824 */ /* 0x040fe200078e02ff */
[CC--:B------:R-:W-:Y:S01]  /*00c0*/  LEA R9, R55.reuse, R55.reuse, 0x1 ;  /* 0x0000003737097211 */ /* 0x0c0fe200078e08ff */
[C---:B------:R-:W-:Y:S01]  /*00d0*/  IMAD R11, R55.reuse, 0x6, RZ ;  /* 0x00000006370b7824 */ /* 0x040fe200078e02ff */
[CC--:B------:R-:W-:Y:S01]  /*00e0*/  LEA R15, R55.reuse, -R55.reuse, 0x3 ;  /* 0x80000037370f7211 */ /* 0x0c0fe200078e18ff */
[C---:B------:R-:W-:Y:S01]  /*00f0*/  IMAD R29, R55.reuse, 0x28, RZ ;  /* 0x00000028371d7824 */ /* 0x040fe200078e02ff */
[CC--:B------:R-:W-:Y:S01]  /*0100*/  LEA R53, R55.reuse, -R55.reuse, 0x6 ;  /* 0x8000003737357211 */ /* 0x0c0fe200078e30ff */
[C---:B------:R-:W-:Y:S01]  /*0110*/  IMAD R71, R55.reuse, 0x60, RZ ;  /* 0x0000006037477824 */ /* 0x040fe200078e02ff */
[C---:B------:R-:W-:Y:S01]  /*0120*/  SHF.L.U32 R27, R55.reuse, 0x2, RZ ;  /* 0x00000002371b7819 */ /* 0x040fe200000006ff */
[C---:B------:R-:W-:Y:S01]  /*0130*/  IMAD R37, R55.reuse, 0x18, RZ ;  /* 0x0000001837257824 */ /* 0x040fe200078e02ff */
[CC--:B------:R-:W-:Y:S01]  /*0140*/  LEA R33, R55.reuse, R55.reuse, 0x3 ;  /* 0x0000003737217211 */ /* 0x0c0fe200078e18ff */
[C---:B------:R-:W-:Y:S01]  /*0150*/  IMAD R45, R55.reuse, 0x30, RZ ;  /* 0x00000030372d7824 */ /* 0x040fe200078e02ff */
[CC--:B------:R-:W-:Y:S01]  /*0160*/  LEA R49, R55.reuse, -R55.reuse, 0x4 ;  /* 0x8000003737317211 */ /* 0x0c0fe200078e20ff */
[C---:B------:R-:W-:Y:S01]  /*0170*/  IMAD R35, R55.reuse, 0xc, RZ ;  /* 0x0000000c37237824 */ /* 0x040fe200078e02ff */
[----:B0-----:R-:W-:Y:S01]  /*0180*/  LOP3.LUT R155, R0, 0xff, RZ, 0xc0, !PT ;  /* 0x000000ff009b7812 */ /* 0x001fe200078ec0ff */
[C---:B------:R-:W-:Y:S01]  /*0190*/  IMAD R51, R55.reuse, 0x38, RZ ;  /* 0x0000003837337824 */ /* 0x040fe200078e02ff */
[C---:B------:R-:W-:Y:S01]  /*01a0*/  LEA R59, R55.reuse, R55, 0x4 ;  /* 0x00000037373b7211 */ /* 0x040fe200078e20ff */
[C---:B------:R-:W-:Y:S01]  /*01b0*/  IMAD R43, R55.reuse, 0xe, RZ ;  /* 0x0000000e372b7824 */ /* 0x040fe200078e02ff */
[----:B-1----:R-:W-:Y:S01]  /*01c0*/  LEA R154, R154, R155, 0x8 ;  /* 0x0000009b9a9a7211 */ /* 0x002fe200078e40ff */
[C---:B------:R-:W-:Y:S01]  /*01d0*/  IMAD R179, R55.reuse, 0x70, RZ ;  /* 0x0000007037b37824 */ /* 0x040fe200078e02ff */
[CC--:B------:R-:W-:Y:S01]  /*01e0*/  LEA R87, R55.reuse, -R55.reuse, 0x5 ;  /* 0x8000003737577211 */ /* 0x0c0fe200078e28ff */
[C---:B------:R-:W-:Y:S01]  /*01f0*/  IMAD R193, R55.reuse, 0x7e, RZ ;  /* 0x0000007e37c17824 */ /* 0x040fe200078e02ff */
[----:B------:R-:W-:Y:S01]  /*0200*/  LEA R89, R55, R55, 0x5 ;  /* 0x0000003737597211 */ /* 0x000fe200078e28ff */
[----:B--2---:R-:W-:-:S02]  /*0210*/  IMAD R3, R2, c[0x0][0x190], RZ ;  /* 0x0000640002037a24 */ /* 0x004fc400078e02ff */
[----:B------:R-:W-:Y:S02]  /*0220*/  IMAD R5, R154, c[0x0][0x194], RZ ;  /* 0x000065009a057a24 */ /* 0x000fe400078e02ff */
[----:B------:R-:W-:Y:S01]  /*0230*/  IMAD R47, R55, 0x1c, RZ ;  /* 0x0000001c372f7824 */ /* 0x000fe200078e02ff */
[C---:B------:R-:W-:Y:S01]  /*0240*/  SHF.L.U32 R4, R3.reuse, 0x1, RZ ;  /* 0x0000000103047819 */ /* 0x040fe200000006ff */
[----:B------:R-:W-:Y:S01]  /*0250*/  IMAD.HI R3, R3, 0x2, RZ ;  /* 0x0000000203037827 */ /* 0x000fe200078e02ff */
[----:B------:R-:W-:-:S03]  /*0260*/  SHF.L.U32 R7, R5, 0x1, RZ ;  /* 0x0000000105077819 */ /* 0x000fc600000006ff */
[----:B------:R-:W-:Y:S01]  /*0270*/  IMAD.HI R6, R5, 0x2, RZ ;  /* 0x0000000205067827 */ /* 0x000fe200078e02ff */
[----:B------:R-:W-:Y:S02]  /*0280*/  IADD3 R4, P0, P1, R7, c[0x0][0x160], R4 ;  /* 0x0000580007047a10 */ /* 0x000fe4000791e004 */
[C---:B------:R-:W-:Y:S01]  /*0290*/  LEA R7, R55.reuse, R55, 0x2 ;  /* 0x0000003737077211 */ /* 0x040fe200078e10ff */
[C---:B------:R-:W-:Y:S01]  /*02a0*/  IMAD R31, R55.reuse, 0x42, RZ ;  /* 0x00000042371f7824 */ /* 0x040fe200078e02ff */
[----:B------:R-:W-:Y:S01]  /*02b0*/  IADD3.X R5, R6, c[0x0][0x164], R3, P0, P1 ;  /* 0x0000590006057a10 */ /* 0x000fe200007e2403 */
[C---:B------:R-:W-:Y:S01]  /*02c0*/  IMAD R69, R55.reuse, 0x48, RZ ;  /* 0x0000004837457824 */ /* 0x040fe200078e02ff */
[CC--:B------:R-:W-:Y:S01]  /*02d0*/  LEA R16, P3, R55.reuse, R4.reuse, 0x5 ;  /* 0x0000000437107211 */ /* 0x0c0fe200078628ff */
[C---:B------:R-:W-:Y:S01]  /*02e0*/  IMAD R61, R55.reuse, 0x12, RZ ;  /* 0x00000012373d7824 */ /* 0x040fe200078e02ff */
[CC--:B------:R-:W-:Y:S01]  /*02f0*/  LEA R12, P2, R55.reuse, R4.reuse, 0x4 ;  /* 0x00000004370c7211 */ /* 0x0c0fe200078420ff */
[----:B------:R-:W-:Y:S01]  /*0300*/  IMAD R67, R55, 0x46, RZ ;  /* 0x0000004637437824 */ /* 0x000fe200078e02ff */
[-C--:B------:R-:W-:Y:S01]  /*0310*/  LEA.HI.X.SX32 R17, R17, R5.reuse, 0x1, P3 ;  /* 0x0000000511117211 */ /* 0x080fe200018f0eff */
[----:B------:R-:W-:Y:S01]  /*0320*/  IMAD R73, R55, 0x16, RZ ;  /* 0x0000001637497824 */ /* 0x000fe200078e02ff */
[-C--:B------:R-:W-:Y:S01]  /*0330*/  IADD3 R22, P3, R25, R4.reuse, RZ ;  /* 0x0000000419167210 */ /* 0x080fe20007f7e0ff */
[C---:B------:R-:W-:Y:S01]  /*0340*/  IMAD R79, R55.reuse, 0x1a, RZ ;  /* 0x0000001a374f7824 */ /* 0x040fe200078e02ff */
[CC--:B------:R-:W-:Y:S01]  /*0350*/  LEA R18, P1, R55.reuse, R4.reuse, 0x6 ;  /* 0x0000000437127211 */ /* 0x0c0fe200078230ff */
[----:B------:R-:W-:Y:S01]  /*0360*/  IMAD R57, R55, 0x44, RZ ;  /* 0x0000004437397824 */ /* 0x000fe200078e02ff */
[-C--:B------:R-:W-:Y:S01]  /*0370*/  LEA.HI.X.SX32 R13, R13, R5.reuse, 0x1, P2 ;  /* 0x000000050d0d7211 */ /* 0x080fe200010f0eff */
[----:B------:R-:W-:Y:S01]  /*0380*/  IMAD R39, R55, 0xb, RZ ;  /* 0x0000000b37277824 */ /* 0x000fe200078e02ff */
[-C--:B------:R-:W-:Y:S01]  /*0390*/  IADD3 R20, P2, R23, R4.reuse, RZ ;  /* 0x0000000417147210 */ /* 0x080fe20007f5e0ff */
[----:B------:R-:W-:Y:S01]  /*03a0*/  IMAD R85, R55, 0x1e, RZ ;  /* 0x0000001e37557824 */ /* 0x000fe200078e02ff */
[-C--:B------:R-:W-:Y:S01]  /*03b0*/  IADD3 R6, P0, R21, R4.reuse, RZ ;  /* 0x0000000415067210 */ /* 0x080fe20007f1e0ff */
[----:B------:R-:W-:Y:S01]  /*03c0*/  IMAD R41, R55, 0xd, RZ ;  /* 0x0000000d37297824 */ /* 0x000fe200078e02ff */
[-C--:B------:R-:W-:Y:S01]  /*03d0*/  LEA.HI.X.SX32 R23, R23, R5.reuse, 0x1, P3 ;  /* 0x0000000517177211 */ /* 0x080fe200018f0eff */
        /* <DEDUP_REMOVED lines=28> */
[C---:B------:R-:W-:Y:S01]  /*05a0*/  IMAD R83, R55.reuse, 0x1d, RZ ;  /* 0x0000001d37537824 */ /* 0x040fe200078e02ff */
[C---:B------:R-:W-:Y:S01]  /*05b0*/  SHF.L.U32 R3, R55.reuse, 0x1, RZ ;  /* 0x0000000137037819 */ /* 0x040fe200000006ff */
[----:B------:R-:W-:Y:S01]  /*05c0*/  IMAD R137, R55, 0x3a, RZ ;  /* 0x0000003a37897824 */ /* 0x000fe200078e02ff */
[-C--:B------:R-:W-:Y:S01]  /*05d0*/  IADD3 R10, P6, R179, R4.reuse, RZ ;  /* 0x00000004b30a7210 */ /* 0x080fe20007fde0ff */
        /* <DEDUP_REMOVED lines=15> */
[-C--:B------:R-:W-:Y:S01]  /*06d0*/  LEA.HI.X.SX32 R45, R15, R5.reuse, 0x1, P0 ;  /* 0x000000050f2d7211 */ /* 0x080fe200000f0eff */
[----:B------:R-:W-:Y:S01]  /*06e0*/  IMAD R103, R55, 0x29, RZ ;  /* 0x0000002937677824 */ /* 0x000fe200078e02ff */
[-C--:B------:R-:W-:Y:S01]  /*06f0*/  IADD3 R70, P5, R3, R4.reuse, RZ ;  /* 0x0000000403467210 */ /* 0x080fe20007fbe0ff */
[----:B------:R-:W-:Y:S01]  /*0700*/  IMAD R149, R55, 0x52, RZ ;  /* 0x0000005237957824 */ /* 0x000fe200078e02ff */
[-C--:B------:R-:W-:Y:S01]  /*0710*/  LEA.HI.X.SX32 R11, R51, R5.reuse, 0x1, P6 ;  /* 0x00000005330b7211 */ /* 0x080fe200030f0eff */
[C---:B------:R-:W-:Y:S01]  /*0720*/  IMAD R151, R55.reuse, 0x54, RZ ;  /* 0x0000005437977824 */ /* 0x040fe200078e02ff */
[CC--:B------:R-:W-:Y:S01]  /*0730*/  LEA R68, P6, R55.reuse, R4.reuse, 0x2 ;  /* 0x0000000437447211 */ /* 0x0c0fe200078c10ff */
[----:B------:R-:W-:Y:S01]  /*0740*/  IMAD R109, R55, 0x2b, RZ ;  /* 0x0000002b376d7824 */ /* 0x000fe200078e02ff */
[-C--:B------:R-:W-:Y:S01]  /*0750*/  LEA.HI.X.SX32 R15, R53, R5.reuse, 0x1, P4 ;  /* 0x00000005350f7211 */ /* 0x080fe200020f0eff */
[C---:B------:R-:W-:Y:S01]  /*0760*/  IMAD R153, R55.reuse, 0x56, RZ ;  /* 0x0000005637997824 */ /* 0x040fe200078e02ff */
[CC--:B------:R-:W-:Y:S01]  /*0770*/  LEA R66, P4, R55.reuse, R4.reuse, 0x3 ;  /* 0x0000000437427211 */ /* 0x0c0fe200078818ff */
[----:B------:R-:W-:Y:S01]  /*0780*/  IMAD R157, R55, 0x58, RZ ;  /* 0x00000058379d7824 */ /* 0x000fe200078e02ff */
[-C--:B------:R-:W-:Y:S01]  /*0790*/  LEA.HI.X.SX32 R43, R43, R5.reuse, 0x1, P3 ;  /* 0x000000052b2b7211 */ /* 0x080fe200018f0eff */
[----:B------:R-:W-:Y:S01]  /*07a0*/  IMAD R113, R55, 0x2d, RZ ;  /* 0x0000002d37717824 */ /* 0x000fe200078e02ff */
[-C--:B------:R-:W-:Y:S01]  /*07b0*/  IADD3 R40, P3, R69, R4.reuse, RZ ;  /* 0x0000000445287210 */ /* 0x080fe20007f7e0ff */
[C---:B------:R-:W-:Y:S01]  /*07c0*/  IMAD R159, R55.reuse, 0x5a, RZ ;  /* 0x0000005a379f7824 */ /* 0x040fe200078e02ff */
[CC--:B------:R-:W-:Y:S01]  /*07d0*/  LEA.HI.X.SX32 R71, R55.reuse, R5.reuse, 0x1, P5 ;  /* 0x0000000537477211 */ /* 0x0c0fe200028f0eff */
        /* <DEDUP_REMOVED lines=45> */
[----:B------:R-:W-:Y:S01]  /*0ab0*/  LEA.HI.X.SX32 R55, R41, R5, 0x1, P4 ;  /* 0x0000000529377211 */ /* 0x000fe200020f0eff */
[----:B------:R0:W2:Y:S01]  /*0ac0*/  LDG.E.U16 R12, [R12.64] ;  /* 0x000000040c0c7981 */ /* 0x0000a2000c1e1500 */
[----:B------:R-:W-:-:S02]  /*0ad0*/  IADD3 R58, P4, R95, R4, RZ ;  /* 0x000000045f3a7210 */ /* 0x000fc40007f9e0ff */
[-C--:B------:R-:W-:Y:S01]  /*0ae0*/  LEA.HI.X.SX32 R41, R95, R5.reuse, 0x1, P3 ;  /* 0x000000055f297211 */ /* 0x080fe200018f0eff */
[----:B------:R-:W3:Y:S01]  /*0af0*/  LDG.E.U16 R16, [R16.64] ;  /* 0x0000000410107981 */ /* 0x000ee2000c1e1500 */
[-C--:B------:R-:W-:Y:S02]  /*0b00*/  LEA.HI.X.SX32 R59, R61, R5.reuse, 0x1, P4 ;  /* 0x000000053d3b7211 */ /* 0x080fe400020f0eff */
[-C--:B------:R-:W-:Y:S01]  /*0b10*/  IADD3 R64, P4, R111, R4.reuse, RZ ;  /* 0x000000046f407210 */ /* 0x080fe20007f9e0ff */
[----:B------:R-:W4:Y:S01]  /*0b20*/  LDG.E.U16 R18, [R18.64] ;  /* 0x0000000412127981 */ /* 0x000f22000c1e1500 */
[-C--:B------:R-:W-:Y:S02]  /*0b30*/  LEA.HI.X.SX32 R61, R63, R5.reuse, 0x1, P5 ;  /* 0x000000053f3d7211 */ /* 0x080fe400028f0eff */
[----:B------:R-:W-:Y:S01]  /*0b40*/  IADD3 R72, P5, R115, R4, RZ ;  /* 0x0000000473487210 */ /* 0x000fe20007fbe0ff */
[----:B------:R1:W5:Y:S01]  /*0b50*/  LDG.E.U16 R6, [R6.64] ;  /* 0x0000000406067981 */ /* 0x000362000c1e1500 */
[----:B------:R-:W-:-:S02]  /*0b60*/  LEA.HI.X.SX32 R63, R65, R5, 0x1, P6 ;  /* 0x00000005413f7211 */ /* 0x000fc400030f0eff */
[-C--:B------:R-:W-:Y:S01]  /*0b70*/  IADD3 R74, P6, R121, R4.reuse, RZ ;  /* 0x00000004794a7210 */ /* 0x080fe20007fde0ff */
[----:B------:R-:W5:Y:S01]  /*0b80*/  LDG.E.U16 R36, [R36.64] ;  /* 0x0000000424247981 */ /* 0x000f62000c1e1500 */
[-C--:B------:R-:W-:Y:S02]  /*0b90*/  LEA.HI.X.SX32 R65, R73, R5.reuse, 0x1, P4 ;  /* 0x0000000549417211 */ /* 0x080fe400020f0eff */
[-C--:B------:R-:W-:Y:S01]  /*0ba0*/  IADD3 R76, P4, R127, R4.reuse, RZ ;  /* 0x000000047f4c7210 */ /* 0x080fe20007f9e0ff */
[----:B------:R0:W5:Y:S01]  /*0bb0*/  LDG.E.U16 R8, [R8.64] ;  /* 0x0000000408087981 */ /* 0x000162000c1e1500 */
        /* <DEDUP_REMOVED lines=8> */
[----:B------:R-:W5:Y:S01]  /*0c40*/  LDG.E.U16 R52, [R52.64] ;  /* 0x0000000434347981 */ /* 0x000f62000c1e1500 */
[-C--:B------:R-:W-:Y:S02]  /*0c50*/  LEA.HI.X.SX32 R79, R81, R5.reuse, 0x1, P5 ;  /* 0x00000005514f7211 */ /* 0x080fe400028f0eff */
[----:B------:R-:W-:Y:S01]  /*0c60*/  IADD3 R84, P5, R145, R4, RZ ;  /* 0x0000000491547210 */ /* 0x000fe20007fbe0ff */
[----:B------:R-:W5:Y:S01]  /*0c70*/  LDG.E.U16 R48, [R48.64] ;  /* 0x0000000430307981 */ /* 0x000f62000c1e1500 */
        /* <DEDUP_REMOVED lines=13> */
[----:B------:R-:W-:Y:S01]  /*0d50*/  LEA.HI.X.SX32 R105, R103, R5, 0x1, P2 ;  /* 0x0000000567697211 */ /* 0x000fe200010f0eff */
[----:B------:R-:W5:Y:S01]  /*0d60*/  LDG.E.U16 R58, [R58.64] ;  /* 0x000000043a3a7981 */ /* 0x000f62000c1e1500 */
[-C--:B------:R-:W-:Y:S02]  /*0d70*/  IADD3 R98, P4, R161, R4.reuse, RZ ;  /* 0x00000004a1627210 */ /* 0x080fe40007f9e0ff */
[-C--:B------:R-:W-:Y:S01]  /*0d80*/  IADD3 R124, P2, R165, R4.reuse, RZ ;  /* 0x00000004a57c7210 */ /* 0x080fe20007f5e0ff */
[----:B------:R-:W5:Y:S01]  /*0d90*/  LDG.E.U16 R104, [R104.64] ;  /* 0x0000000468687981 */ /* 0x000f62000c1e1500 */
[----:B------:R-:W-:-:S02]  /*0da0*/  IADD3 R94, P3, R157, R4, RZ ;  /* 0x000000049d5e7210 */ /* 0x000fc40007f7e0ff */
[-C--:B------:R-:W-:Y:S01]  /*0db0*/  IADD3 R120, P1, R167, R4.reuse, RZ ;  /* 0x00000004a7787210 */ /* 0x080fe20007f3e0ff */
[----:B------:R-:W5:Y:S01]  /*0dc0*/  LDG.E.U16 R76, [R76.64] ;  /* 0x000000044c4c7981 */ /* 0x000f62000c1e1500 */
[-C--:B------:R-:W-:Y:S02]  /*0dd0*/  LEA.HI.X.SX32 R97, R109, R5.reuse, 0x1, P0 ;  /* 0x000000056d617211 */ /* 0x080fe400000f0eff */
[-C--:B------:R-:W-:Y:S01]  /*0de0*/  LEA.HI.X.SX32 R91, R101, R5.reuse, 0x1, P5 ;  /* 0x00000005655b7211 */ /* 0x080fe200028f0eff */
[----:B------:R-:W5:Y:S01]  /*0df0*/  LDG.E.U16 R32, [R32.64] ;  /* 0x0000000420207981 */ /* 0x000f62000c1e1500 */
[-C--:B------:R-:W-:Y:S02]  /*0e00*/  IADD3 R114, P0, R169, R4.reuse, RZ ;  /* 0x00000004a9727210 */ /* 0x080fe40007f1e0ff */
[----:B------:R-:W-:Y:S01]  /*0e10*/  LEA.HI.X.SX32 R101, R113, R5, 0x1, P6 ;  /* 0x0000000571657211 */ /* 0x000fe200030f0eff */
[----:B------:R-:W5:Y:S01]  /*0e20*/  LDG.E.U16 R92, [R92.64] ;  /* 0x000000045c5c7981 */ /* 0x000f62000c1e1500 */
[----:B------:R-:W-:-:S02]  /*0e30*/  IADD3 R110, P6, R173, R4, RZ ;  /* 0x00000004ad6e7210 */ /* 0x000fc40007fde0ff */
[-C--:B------:R-:W-:Y:S01]  /*0e40*/  LEA.HI.X.SX32 R99, R115, R5.reuse, 0x1, P4 ;  /* 0x0000000573637211 */ /* 0x080fe200020f0eff */
[----:B------:R-:W5:Y:S01]  /*0e50*/  LDG.E.U16 R28, [R28.64] ;  /* 0x000000041c1c7981 */ /* 0x000f62000c1e1500 */
[-C--:B------:R-:W-:Y:S02]  /*0e60*/  LEA.HI.X.SX32 R125, R119, R5.reuse, 0x1, P2 ;  /* 0x00000005777d7211 */ /* 0x080fe400010f0eff */
[-C--:B------:R-:W-:Y:S01]  /*0e70*/  LEA.HI.X.SX32 R95, R111, R5.reuse, 0x1, P3 ;  /* 0x000000056f5f7211 */ /* 0x080fe200018f0eff */
[----:B------:R-:W5:Y:S01]  /*0e80*/  LDG.E.U16 R56, [R56.64] ;  /* 0x0000000438387981 */ /* 0x000f62000c1e1500 */
[-C--:B------:R-:W-:Y:S02]  /*0e90*/  IADD3 R108, P4, R175, R4.reuse, RZ ;  /* 0x00000004af6c7210 */ /* 0x080fe40007f9e0ff */
[----:B------:R-:W-:Y:S01]  /*0ea0*/  IADD3 R128, P2, R181, R4, RZ ;  /* 0x00000004b5807210 */ /* 0x000fe20007f5e0ff */
[----:B------:R-:W5:Y:S01]  /*0eb0*/  LDG.E.U16 R124, [R124.64] ;  /* 0x000000047c7c7981 */ /* 0x000f62000c1e1500 */
[----:B------:R-:W-:-:S02]  /*0ec0*/  LEA.HI.X.SX32 R121, R121, R5, 0x1, P1 ;  /* 0x0000000579797211 */ /* 0x000fc400008f0eff */
[-C--:B------:R-:W-:Y:S01]  /*0ed0*/  IADD3 R112, P3, R171, R4.reuse, RZ ;  /* 0x00000004ab707210 */ /* 0x080fe20007f7e0ff */
[----:B------:R-:W5:Y:S01]  /*0ee0*/  LDG.E.U16 R60, [R60.64] ;  /* 0x000000043c3c7981 */ /* 0x000f62000c1e1500 */
[-C--:B------:R-:W-:Y:S02]  /*0ef0*/  IADD3 R130, P1, R183, R4.reuse, RZ ;  /* 0x00000004b7827210 */ /* 0x080fe40007f3e0ff */
[-C--:B------:R-:W-:Y:S01]  /*0f00*/  LEA.HI.X.SX32 R115, R123, R5.reuse, 0x1, P0 ;  /* 0x000000057b737211 */ /* 0x080fe200000f0eff */
[----:B------:R-:W5:Y:S01]  /*0f10*/  LDG.E.U16 R120, [R120.64] ;  /* 0x0000000478787981 */ /* 0x000f62000c1e1500 */
[-C--:B------:R-:W-:Y:S02]  /*0f20*/  IADD3 R102, P5, R163, R4.reuse, RZ ;  /* 0x00000004a3667210 */ /* 0x080fe40007fbe0ff */
[----:B------:R-:W-:Y:S01]  /*0f30*/  IADD3 R126, P0, R185, R4, RZ ;  /* 0x00000004b97e7210 */ /* 0x000fe20007f1e0ff */
[----:B------:R-:W5:Y:S01]  /*0f40*/  LDG.E.U16 R78, [R78.64] ;  /* 0x000000044e4e7981 */ /* 0x000f62000c1e1500 */
[----:B------:R-:W-:-:S02]  /*0f50*/  LEA.HI.X.SX32 R111, R129, R5, 0x1, P6 ;  /* 0x00000005816f7211 */ /* 0x000fc400030f0eff */
[-C--:B------:R-:W-:Y:S01]  /*0f60*/  LEA.HI.X.SX32 R109, R131, R5.reuse, 0x1, P4 ;  /* 0x00000005836d7211 */ /* 0x080fe200020f0eff */
[----:B------:R-:W5:Y:S01]  /*0f70*/  LDG.E.U16 R38, [R38.64] ;  /* 0x0000000426267981 */ /* 0x000f62000c1e1500 */
[-C--:B------:R-:W-:Y:S02]  /*0f80*/  LEA.HI.X.SX32 R129, R135, R5.reuse, 0x1, P2 ;  /* 0x0000000587817211 */ /* 0x080fe400010f0eff */
[-C--:B------:R-:W-:Y:S01]  /*0f90*/  LEA.HI.X.SX32 R113, R127, R5.reuse, 0x1, P3 ;  /* 0x000000057f717211 */ /* 0x080fe200018f0eff */
[----:B------:R-:W5:Y:S01]  /*0fa0*/  LDG.E.U16 R96, [R96.64] ;  /* 0x0000000460607981 */ /* 0x000f62000c1e1500 */
[-C--:B------:R-:W-:Y:S02]  /*0fb0*/  LEA.HI.X.SX32 R131, R137, R5.reuse, 0x1, P1 ;  /* 0x0000000589837211 */ /* 0x080fe400008f0eff */
[----:B------:R-:W-:Y:S01]  /*0fc0*/  LEA.HI.X.SX32 R103, R117, R5, 0x1, P5 ;  /* 0x0000000575677211 */ /* 0x000fe200028f0eff */
[----:B------:R-:W5:Y:S01]  /*0fd0*/  LDG.E.U16 R128, [R128.64] ;  /* 0x0000000480807981 */ /* 0x000f62000c1e1500 */
[----:B------:R-:W-:-:S02]  /*0fe0*/  IADD3 R122, P3, R187, R4, RZ ;  /* 0x00000004bb7a7210 */ /* 0x000fc40007f7e0ff */
[-C--:B------:R-:W-:Y:S01]  /*0ff0*/  LEA.HI.X.SX32 R127, R139, R5.reuse, 0x1, P0 ;  /* 0x000000058b7f7211 */ /* 0x080fe200000f0eff */
[----:B------:R-:W5:Y:S01]  /*1000*/  LDG.E.U16 R130, [R130.64] ;  /* 0x0000000482827981 */ /* 0x000f62000c1e1500 */
[-C--:B------:R-:W-:Y:S02]  /*1010*/  IADD3 R106, P5, R177, R4.reuse, RZ ;  /* 0x00000004b16a7210 */ /* 0x080fe40007fbe0ff */
[-C--:B------:R-:W-:Y:S01]  /*1020*/  IADD3 R118, P6, R189, R4.reuse, RZ ;  /* 0x00000004bd767210 */ /* 0x080fe20007fde0ff */
[----:B------:R-:W5:Y:S01]  /*1030*/  LDG.E.U16 R114, [R114.64] ;  /* 0x0000000472727981 */ /* 0x000f62000c1e1500 */
[----:B------:R-:W-:Y:S02]  /*1040*/  IADD3 R116, P4, R191, R4, RZ ;  /* 0x00000004bf747210 */ /* 0x000fe40007f9e0ff */
[-C--:B------:R-:W-:Y:S01]  /*1050*/  LEA.HI.X.SX32 R123, R141, R5.reuse, 0x1, P3 ;  /* 0x000000058d7b7211 */ /* 0x080fe200018f0eff */
[----:B------:R0:W5:Y:S01]  /*1060*/  LDG.E.U16 R4, [R4.64] ;  /* 0x0000000404047981 */ /* 0x000162000c1e1500 */
[----:B------:R-:W-:-:S02]  /*1070*/  LEA.HI.X.SX32 R119, R143, R5, 0x1, P6 ;  /* 0x000000058f777211 */ /* 0x000fc400030f0eff */
[-C--:B------:R-:W-:Y:S01]  /*1080*/  LEA.HI.X.SX32 R117, R145, R5.reuse, 0x1, P4 ;  /* 0x0000000591757211 */ /* 0x080fe200020f0eff */
[----:B------:R-:W5:Y:S01]  /*1090*/  LDG.E.U16 R126, [R126.64] ;  /* 0x000000047e7e7981 */ /* 0x000f62000c1e1500 */
[----:B------:R-:W-:-:S03]  /*10a0*/  LEA.HI.X.SX32 R107, R133, R5, 0x1, P5 ;  /* 0x00000005856b7211 */ /* 0x000fc600028f0eff */
[----:B------:R-:W5:Y:S04]  /*10b0*/  LDG.E.U16 R24, [R24.64] ;  /* 0x0000000418187981 */ /* 0x000f68000c1e1500 */
        /* <DEDUP_REMOVED lines=30> */
[----:B0-----:R0:W5:Y:S01]  /*12a0*/  LDG.E.U16 R5, [R14.64] ;  /* 0x000000040e057981 */ /* 0x001162000c1e1500 */
[----:B------:R-:W-:-:S02]  /*12b0*/  MOV R3, 0x1 ;  /* 0x0000000100037802 */ /* 0x000fc40000000f00 */
[----:B-1----:R-:W-:Y:S02]  /*12c0*/  SHF.L.U32 R7, R155, 0x1, RZ ;  /* 0x000000019b077819 */ /* 0x002fe400000006ff */
[----:B------:R-:W-:Y:S02]  /*12d0*/  ISETP.LE.AND P0, PT, R3, c[0x0][0x1d0], PT ;  /* 0x0000740003007a0c */ /* 0x000fe40003f03270 */
[C---:B------:R-:W-:Y:S02]  /*12e0*/  LOP3.LUT R3, R7.reuse, 0x10, RZ, 0x3c, !PT ;  /* 0x0000001007037812 */ /* 0x040fe400078e3cff */
[C---:B------:R-:W-:Y:S02]  /*12f0*/  LOP3.LUT R9, R7.reuse, 0x20, RZ, 0x3c, !PT ;  /* 0x0000002007097812 */ /* 0x040fe400078e3cff */
[C---:B------:R-:W-:Y:S02]  /*1300*/  LOP3.LUT R11, R7.reuse, 0x30, RZ, 0x3c, !PT ;  /* 0x00000030070b7812 */ /* 0x040fe400078e3cff */
[----:B------:R-:W-:-:S02]  /*1310*/  LOP3.LUT R13, R7, 0x70, RZ, 0x3c, !PT ;  /* 0x00000070070d7812 */ /* 0x000fc400078e3cff */
[----:B------:R-:W-:Y:S02]  /*1320*/  MOV R145, 0x3f800000 ;  /* 0x3f80000000917802 */ /* 0x000fe40000000f00 */
[----:B0-----:R-:W-:Y:S02]  /*1330*/  MOV R15, 0xff800000 ;  /* 0xff800000000f7802 */ /* 0x001fe40000000f00 */
[----:B------:R-:W-:Y:S02]  /*1340*/  MOV R14, 0xff800000 ;  /* 0xff800000000e7802 */ /* 0x000fe40000000f00 */
[----:B------:R-:W-:Y:S02]  /*1350*/  MOV R139, 0x3f800000 ;  /* 0x3f800000008b7802 */ /* 0x000fe40000000f00 */
[----:B------:R-:W-:Y:S02]  /*1360*/  MOV R137, 0x3f800000 ;  /* 0x3f80000000897802 */ /* 0x000fe40000000f00 */
[----:B------:R-:W-:-:S02]  /*1370*/  MOV R136, 0x3f800000 ;  /* 0x3f80000000887802 */ /* 0x000fc40000000f00 */
[C---:B------:R-:W-:Y:S01]  /*1380*/  LOP3.LUT R153, R0.reuse, 0xe0, RZ, 0xc0, !PT ;  /* 0x000000e000997812 */ /* 0x040fe200078ec0ff */
[----:B--2---:R0:W-:Y:S04]  /*1390*/  STS.U16 [R7+0x1000], R12 ;  /* 0x0010000c07007388 */ /* 0x0041e80000000400 */
[----:B---3--:R-:W-:Y:S04]  /*13a0*/  STS.U16 [R7+0x2000], R16 ;  /* 0x0020001007007388 */ /* 0x008fe80000000400 */
[----:B----4-:R-:W-:Y:S04]  /*13b0*/  STS.U16 [R7+0x4000], R18 ;  /* 0x0040001207007388 */ /* 0x010fe80000000400 */
[----:B-----5:R-:W-:Y:S04]  /*13c0*/  STS.U16 [R7+0x5000], R6 ;  /* 0x0050000607007388 */ /* 0x020fe80000000400 */
[----:B------:R-:W-:Y:S04]  /*13d0*/  STS.U16 [R7+0x3000], R36 ;  /* 0x0030002407007388 */ /* 0x000fe80000000400 */
[----:B------:R-:W-:Y:S04]  /*13e0*/  STS.U16 [R7+0x6000], R8 ;  /* 0x0060000807007388 */ /* 0x000fe80000000400 */
[----:B------:R-:W-:Y:S01]  /*13f0*/  STS.U16 [R7+0x7000], R10 ;  /* 0x0070000a07007388 */ /* 0x000fe20000000400 */
[----:B0-----:R-:W-:-:S03]  /*1400*/  SHF.L.U32 R12, R0, 0x1, RZ ;  /* 0x00000001000c7819 */ /* 0x001fc600000006ff */
[----:B------:R-:W-:Y:S04]  /*1410*/  STS.U16 [R7], R4 ;  /* 0x0000000407007388 */ /* 0x000fe80000000400 */
[----:B------:R-:W-:Y:S04]  /*1420*/  STS.U16 [R3+0x200], R70 ;  /* 0x0002004603007388 */ /* 0x000fe80000000400 */
[----:B------:R-:W-:Y:S04]  /*1430*/  STS.U16 [R3+0x1200], R52 ;  /* 0x0012003403007388 */ /* 0x000fe80000000400 */
[----:B------:R-:W-:Y:S04]  /*1440*/  STS.U16 [R3+0x2200], R48 ;  /* 0x0022003003007388 */ /* 0x000fe80000000400 */
[----:B------:R-:W-:Y:S04]  /*1450*/  STS.U16 [R3+0x3200], R74 ;  /* 0x0032004a03007388 */ /* 0x000fe80000000400 */
[----:B------:R-:W-:Y:S04]  /*1460*/  STS.U16 [R3+0x4200], R26 ;  /* 0x0042001a03007388 */ /* 0x000fe80000000400 */
[----:B------:R-:W-:Y:S04]  /*1470*/  STS.U16 [R3+0x5200], R104 ;  /* 0x0052006803007388 */ /* 0x000fe80000000400 */
[----:B------:R-:W-:Y:S04]  /*1480*/  STS.U16 [R3+0x6200], R124 ;  /* 0x0062007c03007388 */ /* 0x000fe80000000400 */
[----:B------:R0:W-:Y:S04]  /*1490*/  STS.U16 [R3+0x7200], R128 ;  /* 0x0072008003007388 */ /* 0x0001e80000000400 */
[----:B------:R-:W-:Y:S04]  /*14a0*/  STS.U16 [R9+0x400], R68 ;  /* 0x0004004409007388 */ /* 0x000fe80000000400 */
[----:B------:R-:W-:Y:S01]  /*14b0*/  STS.U16 [R9+0x1400], R22 ;  /* 0x0014001609007388 */ /* 0x000fe20000000400 */
[----:B0-----:R-:W-:-:S03]  /*14c0*/  LOP3.LUT R3, R7, 0x40, RZ, 0x3c, !PT ;  /* 0x0000004007037812 */ /* 0x001fc600078e3cff */
        /* <DEDUP_REMOVED lines=15> */
[----:B------:R-:W-:Y:S01]  /*15c0*/  STS.U16 [R3+0x800], R66 ;  /* 0x0008004203007388 */ /* 0x000fe20000000400 */
[----:B0-----:R-:W-:-:S03]  /*15d0*/  LOP3.LUT R11, R7, 0x60, RZ, 0x3c, !PT ;  /* 0x00000060070b7812 */ /* 0x001fc600078e3cff */
[----:B------:R-:W-:Y:S04]  /*15e0*/  STS.U16 [R3+0x1800], R34 ;  /* 0x0018002203007388 */ /* 0x000fe80000000400 */
[----:B------:R-:W-:Y:S04]  /*15f0*/  STS.U16 [R3+0x2800], R24 ;  /* 0x0028001803007388 */ /* 0x000fe80000000400 */
[----:B------:R-:W-:Y:S04]  /*1600*/  STS.U16 [R3+0x3800], R46 ;  /* 0x0038002e03007388 */ /* 0x000fe80000000400 */
[----:B------:R-:W-:Y:S04]  /*1610*/  STS.U16 [R3+0x4800], R40 ;  /* 0x0048002803007388 */ /* 0x000fe80000000400 */
[----:B------:R-:W-:Y:S04]  /*1620*/  STS.U16 [R3+0x5800], R94 ;  /* 0x0058005e03007388 */ /* 0x000fe80000000400 */
[----:B------:R-:W-:Y:S04]  /*1630*/  STS.U16 [R3+0x6800], R112 ;  /* 0x0068007003007388 */ /* 0x000fe80000000400 */
[----:B------:R0:W-:Y:S01]  /*1640*/  STS.U16 [R3+0x7800], R122 ;  /* 0x0078007a03007388 */ /* 0x0001e20000000400 */
[----:B------:R-:W-:-:S03]  /*1650*/  MOV R28, 0xff800000 ;  /* 0xff800000001c7802 */ /* 0x000fc60000000f00 */
[----:B------:R-:W-:Y:S01]  /*1660*/  STS.U16 [R9+0xa00], R20 ;  /* 0x000a001409007388 */ /* 0x000fe20000000400 */
[----:B------:R-:W-:-:S03]  /*1670*/  CS2R R124, SRZ ;  /* 0x00000000007c7805 */ /* 0x000fc6000001ff00 */
[----:B------:R-:W-:Y:S01]  /*1680*/  STS.U16 [R9+0x1a00], R54 ;  /* 0x001a003609007388 */ /* 0x000fe20000000400 */
[----:B------:R-:W-:-:S03]  /*1690*/  CS2R R126, SRZ ;  /* 0x00000000007e7805 */ /* 0x000fc6000001ff00 */
[----:B------:R-:W-:Y:S01]  /*16a0*/  STS.U16 [R9+0x2a00], R62 ;  /* 0x002a003e09007388 */ /* 0x000fe20000000400 */
[----:B0-----:R-:W-:-:S03]  /*16b0*/  MOV R3, 0xff800000 ;  /* 0xff80000000037802 */ /* 0x001fc60000000f00 */
[----:B------:R-:W-:Y:S01]  /*16c0*/  STS.U16 [R9+0x3a00], R80 ;  /* 0x003a005009007388 */ /* 0x000fe20000000400 */
[----:B------:R-:W-:-:S03]  /*16d0*/  CS2R R120, SRZ ;  /* 0x0000000000787805 */ /* 0x000fc6000001ff00 */
[----:B------:R-:W-:Y:S01]  /*16e0*/  STS.U16 [R9+0x4a00], R86 ;  /* 0x004a005609007388 */ /* 0x000fe20000000400 */
[----:B------:R-:W-:-:S03]  /*16f0*/  CS2R R122, SRZ ;  /* 0x00000000007a7805 */ /* 0x000fc6000001ff00 */
[----:B------:R0:W-:Y:S01]  /*1700*/  STS.U16 [R9+0x5a00], R100 ;  /* 0x005a006409007388 */ /* 0x0001e20000000400 */
[----:B------:R-:W-:-:S03]  /*1710*/  CS2R R112, SRZ ;  /* 0x0000000000707805 */ /* 0x000fc6000001ff00 */
[----:B------:R1:W-:Y:S01]  /*1720*/  STS.U16 [R9+0x6a00], R110 ;  /* 0x006a006e09007388 */ /* 0x0003e20000000400 */
[----:B------:R-:W-:-:S03]  /*1730*/  CS2R R114, SRZ ;  /* 0x0000000000727805 */ /* 0x000fc6000001ff00 */
[----:B------:R2:W-:Y:S01]  /*1740*/  STS.U16 [R9+0x7a00], R118 ;  /* 0x007a007609007388 */ /* 0x0005e20000000400 */
[----:B------:R-:W-:Y:S01]  /*1750*/  CS2R R104, SRZ ;  /* 0x0000000000687805 */ /* 0x000fe2000001ff00 */
[----:B0-----:R-:W-:Y:S02]  /*1760*/  CS2R R100, SRZ ;  /* 0x0000000000647805 */ /* 0x001fe4000001ff00 */
[----:B------:R-:W-:Y:S01]  /*1770*/  STS.U16 [R11+0xc00], R30 ;  /* 0x000c001e0b007388 */ /* 0x000fe20000000400 */
[----:B------:R-:W-:Y:S01]  /*1780*/  CS2R R96, SRZ ;  /* 0x0000000000607805 */ /* 0x000fe2000001ff00 */
[----:B-1----:R-:W-:Y:S02]  /*1790*/  CS2R R110, SRZ ;  /* 0x00000000006e7805 */ /* 0x002fe4000001ff00 */
[----:B------:R-:W-:Y:S01]  /*17a0*/  STS.U16 [R11+0x1c00], R42 ;  /* 0x001c002a0b007388 */ /* 0x000fe20000000400 */
[----:B------:R-:W-:Y:S01]  /*17b0*/  CS2R R92, SRZ ;  /* 0x00000000005c7805 */ /* 0x000fe2000001ff00 */
[----:B--2---:R-:W-:-:S02]  /*17c0*/  CS2R R118, SRZ ;  /* 0x0000000000767805 */ /* 0x004fc4000001ff00 */
[----:B------:R-:W-:Y:S01]  /*17d0*/  STS.U16 [R11+0x2c00], R64 ;  /* 0x002c00400b007388 */ /* 0x000fe20000000400 */
[----:B------:R-:W-:Y:S01]  /*17e0*/  CS2R R94, SRZ ;  /* 0x00000000005e7805 */ /* 0x000fe2000001ff00 */
[----:B------:R-:W-:Y:S02]  /*17f0*/  CS2R R86, SRZ ;  /* 0x0000000000567805 */ /* 0x000fe4000001ff00 */
[----:B------:R0:W-:Y:S01]  /*1800*/  STS.U16 [R11+0x3c00], R82 ;  /* 0x003c00520b007388 */ /* 0x0001e20000000400 */
[----:B------:R-:W-:Y:S01]  /*1810*/  CS2R R80, SRZ ;  /* 0x0000000000507805 */ /* 0x000fe2000001ff00 */
[----:B------:R-:W-:Y:S02]  /*1820*/  CS2R R76, SRZ ;  /* 0x00000000004c7805 */ /* 0x000fe4000001ff00 */
[----:B------:R1:W-:Y:S01]  /*1830*/  STS.U16 [R11+0x4c00], R88 ;  /* 0x004c00580b007388 */ /* 0x0003e20000000400 */
[----:B------:R-:W-:Y:S01]  /*1840*/  CS2R R78, SRZ ;  /* 0x00000000004e7805 */ /* 0x000fe2000001ff00 */
[----:B------:R-:W-:-:S02]  /*1850*/  CS2R R74, SRZ ;  /* 0x00000000004a7805 */ /* 0x000fc4000001ff00 */
[----:B------:R2:W-:Y:S01]  /*1860*/  STS.U16 [R11+0x5c00], R98 ;  /* 0x005c00620b007388 */ /* 0x0005e20000000400 */
[----:B------:R-:W-:Y:S01]  /*1870*/  CS2R R68, SRZ ;  /* 0x0000000000447805 */ /* 0x000fe2000001ff00 */
[----:B0-----:R-:W-:Y:S02]  /*1880*/  CS2R R82, SRZ ;  /* 0x0000000000527805 */ /* 0x001fe4000001ff00 */
[----:B------:R0:W-:Y:S01]  /*1890*/  STS.U16 [R11+0x6c00], R108 ;  /* 0x006c006c0b007388 */ /* 0x0001e20000000400 */
[----:B------:R-:W-:Y:S01]  /*18a0*/  CS2R R70, SRZ ;  /* 0x0000000000467805 */ /* 0x000fe2000001ff00 */
[----:B-1----:R-:W-:Y:S02]  /*18b0*/  CS2R R88, SRZ ;  /* 0x0000000000587805 */ /* 0x002fe4000001ff00 */
[----:B------:R1:W-:Y:S01]  /*18c0*/  STS.U16 [R11+0x7c00], R116 ;  /* 0x007c00740b007388 */ /* 0x0003e20000000400 */
[----:B------:R-:W-:Y:S01]  /*18d0*/  CS2R R32, SRZ ;  /* 0x0000000000207805 */ /* 0x000fe2000001ff00 */
[----:B--2---:R-:W-:Y:S01]  /*18e0*/  CS2R R98, SRZ ;  /* 0x0000000000627805 */ /* 0x004fe2000001ff00 */
[----:B------:R-:W-:Y:S01]  /*18f0*/  CS2R R34, SRZ ;  /* 0x0000000000227805 */ /* 0x000fe2000001ff00 */
[----:B------:R-:W-:Y:S01]  /*1900*/  STS.U16 [R13+0xe00], R44 ;  /* 0x000e002c0d007388 */ /* 0x000fe20000000400 */
[----:B0-----:R-:W-:-:S03]  /*1910*/  CS2R R108, SRZ ;  /* 0x00000000006c7805 */ /* 0x001fc6000001ff00 */
[----:B------:R-:W-:Y:S01]  /*1920*/  STS.U16 [R13+0x1e00], R50 ;  /* 0x001e00320d007388 */ /* 0x000fe20000000400 */
[----:B-1----:R-:W-:-:S03]  /*1930*/  CS2R R116, SRZ ;  /* 0x0000000000747805 */ /* 0x002fc6000001ff00 */
[----:B------:R0:W-:Y:S04]  /*1940*/  STS.U16 [R13+0x2e00], R72 ;  /* 0x002e00480d007388 */ /* 0x0001e80000000400 */
[----:B------:R1:W-:Y:S04]  /*1950*/  STS.U16 [R13+0x3e00], R84 ;  /* 0x003e00540d007388 */ /* 0x0003e80000000400 */
[----:B------:R2:W-:Y:S01]  /*1960*/  STS.U16 [R13+0x4e00], R90 ;  /* 0x004e005a0d007388 */ /* 0x0005e20000000400 */
[----:B0-----:R-:W-:-:S03]  /*1970*/  CS2R R72, SRZ ;  /* 0x0000000000487805 */ /* 0x001fc6000001ff00 */
[----:B------:R0:W-:Y:S01]  /*1980*/  STS.U16 [R13+0x5e00], R102 ;  /* 0x005e00660d007388 */ /* 0x0001e20000000400 */
[----:B-1----:R-:W-:-:S03]  /*1990*/  CS2R R84, SRZ ;  /* 0x0000000000547805 */ /* 0x002fc6000001ff00 */
[----:B------:R1:W-:Y:S01]  /*19a0*/  STS.U16 [R13+0x6e00], R106 ;  /* 0x006e006a0d007388 */ /* 0x0003e20000000400 */
[----:B--2---:R-:W-:-:S03]  /*19b0*/  CS2R R90, SRZ ;  /* 0x00000000005a7805 */ /* 0x004fc6000001ff00 */
[----:B------:R2:W-:Y:S01]  /*19c0*/  STS.U16 [R13+0x7e00], R5 ;  /* 0x007e00050d007388 */ /* 0x0005e20000000400 */
[----:B0-----:R-:W-:Y:S01]  /*19d0*/  CS2R R102, SRZ ;  /* 0x0000000000667805 */ /* 0x001fe2000001ff00 */
[----:B-1----:R-:W-:Y:S01]  /*19e0*/  CS2R R106, SRZ ;  /* 0x00000000006a7805 */ /* 0x002fe2000001ff00 */
[----:B--2---:R-:W-:Y:S01]  /*19f0*/  SHF.L.U32 R13, R0, 0x3, RZ ;  /* 0x00000003000d7819 */ /* 0x004fe200000006ff */
[----:B------:R-:W-:Y:S05]  /*1a00*/  @!P0 BRA `(.L_x_0) ;  /* 0x000025d000008947 */ /* 0x000fea0003800000 */
[C---:B------:R-:W-:Y:S01]  /*1a10*/  LOP3.LUT R3, R0.reuse, 0xc0, RZ, 0xc0, !PT ;  /* 0x000000c000037812 */ /* 0x040fe200078ec0ff */
[----:B------:R-:W-:Y:S01]  /*1a20*/  CS2R R124, SRZ ;  /* 0x00000000007c7805 */ /* 0x000fe2000001ff00 */
[----:B------:R-:W-:Y:S01]  /*1a30*/  LOP3.LUT R18, R0, 0x7, RZ, 0xc0, !PT ;  /* 0x0000000700127812 */ /* 0x000fe200078ec0ff */
[----:B------:R-:W-:Y:S01]  /*1a40*/  CS2R R126, SRZ ;  /* 0x00000000007e7805 */ /* 0x000fe2000001ff00 */
[----:B------:R-:W-:Y:S01]  /*1a50*/  LOP3.LUT R5, R12, 0x10, RZ, 0xc0, !PT ;  /* 0x000000100c057812 */ /* 0x000fe200078ec0ff */
[----:B------:R-:W-:Y:S01]  /*1a60*/  CS2R R120, SRZ ;  /* 0x0000000000787805 */ /* 0x000fe2000001ff00 */
[----:B------:R-:W-:Y:S01]  /*1a70*/  SHF.R.U32.HI R14, RZ, 0x2, R3 ;  /* 0x00000002ff0e7819 */ /* 0x000fe20000011603 */
[C---:B------:R-:W-:Y:S01]  /*1a80*/  IMAD R3, R18.reuse, 0x210, RZ ;  /* 0x0000021012037824 */ /* 0x040fe200078e02ff */
[--C-:B------:R-:W-:Y:S01]  /*1a90*/  LOP3.LUT R6, R5, 0xe0, R0.reuse, 0xf8, !PT ;  /* 0x000000e005067812 */ /* 0x100fe200078ef800 */
[----:B------:R-:W-:Y:S01]  /*1aa0*/  IMAD R21, R18, 0x90, RZ ;  /* 0x0000009012157824 */ /* 0x000fe200078e02ff */
[----:B------:R-:W-:Y:S01]  /*1ab0*/  LOP3.LUT R4, R0, 0x3f, RZ, 0xc0, !PT ;  /* 0x0000003f00047812 */ /* 0x000fe200078ec0ff */
[----:B------:R-:W-:Y:S01]  /*1ac0*/  CS2R R122, SRZ ;  /* 0x00000000007a7805 */ /* 0x000fe2000001ff00 */
[----:B------:R-:W-:Y:S01]  /*1ad0*/  LOP3.LUT R16, R3, R6, RZ, 0x3c, !PT ;  /* 0x0000000603107212 */ /* 0x000fe200078e3cff */
[----:B------:R-:W-:Y:S01]  /*1ae0*/  IMAD R3, R2, c[0x0][0x1a0], RZ ;  /* 0x0000680002037a24 */ /* 0x000fe200078e02ff */
[----:B------:R-:W-:Y:S01]  /*1af0*/  LOP3.LUT R5, R0, 0x1f, RZ, 0xc0, !PT ;  /* 0x0000001f00057812 */ /* 0x000fe200078ec0ff */
[----:B------:R-:W-:Y:S01]  /*1b00*/  IMAD R6, R4, c[0x0][0x1a8], RZ ;  /* 0x00006a0004067a24 */ /* 0x000fe200078e02ff */
[--C-:B------:R-:W-:Y:S01]  /*1b10*/  SHF.R.U32.HI R15, RZ, 0x6, R0.reuse ;  /* 0x00000006ff0f7819 */ /* 0x100fe20000011600 */
[----:B------:R-:W-:Y:S01]  /*1b20*/  IMAD R4, R2, c[0x0][0x1b0], RZ ;  /* 0x00006c0002047a24 */ /* 0x000fe200078e02ff */
[----:B------:R-:W-:Y:S01]  /*1b30*/  LOP3.LUT R14, R7, R14, RZ, 0x3c, !PT ;  /* 0x0000000e070e7212 */ /* 0x000fe200078e3cff */
[----:B------:R-:W-:Y:S01]  /*1b40*/  IMAD R9, R5, c[0x0][0x1b4], RZ ;  /* 0x00006d0005097a24 */ /* 0x000fe200078e02ff */
[----:B------:R-:W-:Y:S01]  /*1b50*/  SHF.L.U32 R5, R3, 0x1, RZ ;  /* 0x0000000103057819 */ /* 0x000fe200000006ff */
[----:B------:R-:W-:Y:S01]  /*1b60*/  CS2R R116, SRZ ;  /* 0x0000000000747805 */ /* 0x000fe2000001ff00 */
[C---:B------:R-:W-:Y:S01]  /*1b70*/  SHF.L.U32 R8, R6.reuse, 0x1, RZ ;  /* 0x0000000106087819 */ /* 0x040fe200000006ff */
[----:B------:R-:W-:Y:S01]  /*1b80*/  IMAD.HI R6, R6, 0x2, RZ ;  /* 0x0000000206067827 */ /* 0x000fe200078e02ff */
[----:B------:R-:W-:Y:S01]  /*1b90*/  SHF.L.U32 R7, R4, 0x1, RZ ;  /* 0x0000000104077819 */ /* 0x000fe200000006ff */
[----:B------:R-:W-:Y:S01]  /*1ba0*/  CS2R R118, SRZ ;  /* 0x0000000000767805 */ /* 0x000fe2000001ff00 */
[----:B------:R-:W-:Y:S01]  /*1bb0*/  IADD3 R216, P0, P1, R8, c[0x0][0x168], R5 ;  /* 0x00005a0008d87a10 */ /* 0x000fe2000791e005 */
[----:B------:R-:W-:Y:S01]  /*1bc0*/  CS2R R112, SRZ ;  /* 0x0000000000707805 */ /* 0x000fe2000001ff00 */
[C---:B------:R-:W-:Y:S01]  /*1bd0*/  SHF.L.U32 R10, R9.reuse, 0x1, RZ ;  /* 0x00000001090a7819 */ /* 0x040fe200000006ff */
[----:B------:R-:W-:Y:S01]  /*1be0*/  IMAD.HI R9, R9, 0x2, RZ ;  /* 0x0000000209097827 */ /* 0x000fe200078e02ff */
[----:B------:R-:W-:Y:S01]  /*1bf0*/  SGXT.U32 R5, R15, 0x2 ;  /* 0x000000020f05781a */ /* 0x000fe20000000000 */
[----:B------:R-:W-:Y:S01]  /*1c00*/  CS2R R114, SRZ ;  /* 0x0000000000727805 */ /* 0x000fe2000001ff00 */
[----:B------:R-:W-:Y:S01]  /*1c10*/  IADD3 R200, P2, P3, R10, c[0x0][0x170], R7 ;  /* 0x00005c000ac87a10 */ /* 0x000fe20007b5e007 */
[----:B------:R-:W-:Y:S01]  /*1c20*/  CS2R R108, SRZ ;  /* 0x00000000006c7805 */ /* 0x000fe2000001ff00 */
[----:B------:R-:W-:Y:S01]  /*1c30*/  SHF.R.U32.HI R8, RZ, 0x5, R0 ;  /* 0x00000005ff087819 */ /* 0x000fe20000011600 */
[----:B------:R-:W-:Y:S01]  /*1c40*/  IMAD R7, R5, c[0x0][0x1a4], RZ ;  /* 0x0000690005077a24 */ /* 0x000fe200078e02ff */
[----:B------:R-:W-:Y:S01]  /*1c50*/  MOV R22, c[0x0][0x1a4] ;  /* 0x0000690000167a02 */ /* 0x000fe20000000f00 */
[----:B------:R-:W-:Y:S01]  /*1c60*/  IMAD.HI R5, R3, 0x2, RZ ;  /* 0x0000000203057827 */ /* 0x000fe200078e02ff */
[----:B------:R-:W-:Y:S01]  /*1c70*/  SGXT.U32 R3, R8, 0x3 ;  /* 0x000000030803781a */ /* 0x000fe20000000000 */
[----:B------:R-:W-:Y:S01]  /*1c80*/  CS2R R110, SRZ ;  /* 0x00000000006e7805 */ /* 0x000fe2000001ff00 */
[----:B------:R-:W-:Y:S01]  /*1c90*/  MOV R19, c[0x0][0x1b8] ;  /* 0x00006e0000137a02 */ /* 0x000fe20000000f00 */
[----:B------:R-:W-:Y:S01]  /*1ca0*/  IMAD.HI R8, R4, 0x2, RZ ;  /* 0x0000000204087827 */ /* 0x000fe200078e02ff */
[----:B------:R-:W-:Y:S01]  /*1cb0*/  LEA R4, R22, R7, 0x2 ;  /* 0x0000000716047211 */ /* 0x000fe200078e10ff */
[----:B------:R-:W-:Y:S01]  /*1cc0*/  CS2R R104, SRZ ;  /* 0x0000000000687805 */ /* 0x000fe2000001ff00 */
[----:B------:R-:W-:Y:S01]  /*1cd0*/  IADD3.X R20, R6, c[0x0][0x16c], R5, P0, P1 ;  /* 0x00005b0006147a10 */ /* 0x000fe200007e2405 */
[----:B------:R-:W-:Y:S01]  /*1ce0*/  IMAD R10, R3, c[0x0][0x1b8], RZ ;  /* 0x00006e00030a7a24 */ /* 0x000fe200078e02ff */
[C---:B------:R-:W-:Y:S01]  /*1cf0*/  LEA R3, R22.reuse, R4, 0x2 ;  /* 0x0000000416037211 */ /* 0x040fe200078e10ff */
[----:B------:R-:W-:Y:S01]  /*1d00*/  CS2R R106, SRZ ;  /* 0x00000000006a7805 */ /* 0x000fe2000001ff00 */
[----:B------:R-:W-:Y:S01]  /*1d10*/  IADD3.X R17, R9, c[0x0][0x174], R8, P2, P3 ;  /* 0x00005d0009117a10 */ /* 0x000fe200017e6408 */
[----:B------:R-:W-:Y:S01]  /*1d20*/  CS2R R100, SRZ ;  /* 0x0000000000647805 */ /* 0x000fe2000001ff00 */
[----:B------:R-:W-:Y:S01]  /*1d30*/  LEA R5, R22, R3, 0x2 ;  /* 0x0000000316057211 */ /* 0x000fe200078e10ff */
[----:B------:R-:W-:Y:S01]  /*1d40*/  CS2R R102, SRZ ;  /* 0x0000000000667805 */ /* 0x000fe2000001ff00 */
[-C--:B------:R-:W-:Y:S01]  /*1d50*/  LEA R228, P2, R4, R216.reuse, 0x1 ;  /* 0x000000d804e47211 */ /* 0x080fe200078408ff */
[----:B------:R-:W-:Y:S01]  /*1d60*/  CS2R R96, SRZ ;  /* 0x0000000000607805 */ /* 0x000fe2000001ff00 */
[----:B------:R-:W-:Y:S01]  /*1d70*/  LEA R6, R22, R5, 0x2 ;  /* 0x0000000516067211 */ /* 0x000fe200078e10ff */
[----:B------:R-:W-:Y:S01]  /*1d80*/  CS2R R98, SRZ ;  /* 0x0000000000627805 */ /* 0x000fe2000001ff00 */
[----:B------:R-:W-:Y:S01]  /*1d90*/  LEA R230, P1, R7, R216, 0x1 ;  /* 0x000000d807e67211 */ /* 0x000fe200078208ff */
[----:B------:R-:W-:Y:S01]  /*1da0*/  CS2R R92, SRZ ;  /* 0x00000000005c7805 */ /* 0x000fe2000001ff00 */
[----:B------:R-:W-:Y:S01]  /*1db0*/  LEA.HI.X.SX32 R229, R4, R20, 0x1, P2 ;  /* 0x0000001404e57211 */ /* 0x000fe200010f0eff */
[----:B------:R-:W-:Y:S01]  /*1dc0*/  CS2R R94, SRZ ;  /* 0x00000000005e7805 */ /* 0x000fe2000001ff00 */
[----:B------:R-:W-:Y:S01]  /*1dd0*/  SHF.L.U32 R11, R0, 0x8, RZ ;  /* 0x00000008000b7819 */ /* 0x000fe200000006ff */
[----:B------:R-:W-:Y:S01]  /*1de0*/  CS2R R88, SRZ ;  /* 0x0000000000587805 */ /* 0x000fe2000001ff00 */
[C---:B------:R-:W-:Y:S01]  /*1df0*/  LEA R4, R22.reuse, R6, 0x2 ;  /* 0x0000000616047211 */ /* 0x040fe200078e10ff */
[----:B------:R-:W-:Y:S01]  /*1e00*/  CS2R R90, SRZ ;  /* 0x00000000005a7805 */ /* 0x000fe2000001ff00 */
[----:B------:R-:W-:Y:S01]  /*1e10*/  LEA R8, R19, R10, 0x3 ;  /* 0x0000000a13087211 */ /* 0x000fe200078e18ff */
[----:B------:R-:W-:Y:S01]  /*1e20*/  CS2R R84, SRZ ;  /* 0x0000000000547805 */ /* 0x000fe2000001ff00 */
[----:B------:R-:W-:Y:S01]  /*1e30*/  LEA.HI.X.SX32 R231, R7, R20, 0x1, P1 ;  /* 0x0000001407e77211 */ /* 0x000fe200008f0eff */
[----:B------:R-:W-:Y:S01]  /*1e40*/  CS2R R86, SRZ ;  /* 0x0000000000567805 */ /* 0x000fe2000001ff00 */
[----:B------:R-:W-:Y:S01]  /*1e50*/  LEA R226, P1, R3, R216, 0x1 ;  /* 0x000000d803e27211 */ /* 0x000fe200078208ff */
[----:B------:R-:W-:Y:S01]  /*1e60*/  CS2R R80, SRZ ;  /* 0x0000000000507805 */ /* 0x000fe2000001ff00 */
[----:B------:R-:W-:Y:S01]  /*1e70*/  LOP3.LUT R11, R11, 0x1000, RZ, 0xc0, !PT ;  /* 0x000010000b0b7812 */ /* 0x000fe200078ec0ff */
[----:B------:R-:W-:Y:S01]  /*1e80*/  CS2R R82, SRZ ;  /* 0x0000000000527805 */ /* 0x000fe2000001ff00 */
[C---:B------:R-:W-:Y:S01]  /*1e90*/  LEA R7, R22.reuse, R4, 0x2 ;  /* 0x0000000416077211 */ /* 0x040fe200078e10ff */
[----:B------:R-:W-:Y:S01]  /*1ea0*/  CS2R R76, SRZ ;  /* 0x00000000004c7805 */ /* 0x000fe2000001ff00 */
[----:B------:R-:W-:Y:S01]  /*1eb0*/  LEA R9, R19, R8, 0x3 ;  /* 0x0000000813097211 */ /* 0x000fe200078e18ff */
[----:B------:R-:W-:Y:S01]  /*1ec0*/  CS2R R78, SRZ ;  /* 0x00000000004e7805 */ /* 0x000fe2000001ff00 */
[----:B------:R-:W-:Y:S01]  /*1ed0*/  LEA R224, P2, R5, R216, 0x1 ;  /* 0x000000d805e07211 */ /* 0x000fe200078408ff */
[----:B------:R-:W-:Y:S01]  /*1ee0*/  CS2R R72, SRZ ;  /* 0x0000000000487805 */ /* 0x000fe2000001ff00 */
[----:B------:R-:W-:Y:S01]  /*1ef0*/  LEA.HI.X.SX32 R227, R3, R20, 0x1, P1 ;  /* 0x0000001403e37211 */ /* 0x000fe200008f0eff */
[----:B------:R-:W-:Y:S01]  /*1f00*/  CS2R R74, SRZ ;  /* 0x00000000004a7805 */ /* 0x000fe2000001ff00 */
[----:B------:R-:W-:Y:S01]  /*1f10*/  IADD3 R15, R11, R16, RZ ;  /* 0x000000100b0f7210 */ /* 0x000fe20007ffe0ff */
[----:B------:R-:W-:Y:S01]  /*1f20*/  CS2R R68, SRZ ;  /* 0x0000000000447805 */ /* 0x000fe2000001ff00 */
[----:B------:R-:W-:Y:S01]  /*1f30*/  LEA R3, R22, R7, 0x2 ;  /* 0x0000000716037211 */ /* 0x000fe200078e10ff */
[----:B------:R-:W-:Y:S01]  /*1f40*/  CS2R R70, SRZ ;  /* 0x0000000000467805 */ /* 0x000fe2000001ff00 */
[----:B------:R-:W-:Y:S01]  /*1f50*/  LEA R11, R19, R9, 0x3 ;  /* 0x00000009130b7211 */ /* 0x000fe200078e18ff */
[----:B------:R-:W-:Y:S01]  /*1f60*/  CS2R R32, SRZ ;  /* 0x0000000000207805 */ /* 0x000fe2000001ff00 */
[----:B------:R-:W-:Y:S01]  /*1f70*/  LEA.HI.X.SX32 R225, R5, R20, 0x1, P2 ;  /* 0x0000001405e17211 */ /* 0x000fe200010f0eff */
[----:B------:R-:W-:Y:S01]  /*1f80*/  CS2R R34, SRZ ;  /* 0x0000000000227805 */ /* 0x000fe2000001ff00 */
[----:B------:R-:W-:-:S02]  /*1f90*/  LEA R222, P1, R6, R216, 0x1 ;  /* 0x000000d806de7211 */ /* 0x000fc400078208ff */
[-C--:B------:R-:W-:Y:S02]  /*1fa0*/  LEA R220, P2, R4, R216.reuse, 0x1 ;  /* 0x000000d804dc7211 */ /* 0x080fe400078408ff */
[-C--:B------:R-:W-:Y:S02]  /*1fb0*/  LEA R218, P3, R7, R216.reuse, 0x1 ;  /* 0x000000d807da7211 */ /* 0x080fe400078608ff */
[----:B------:R-:W-:Y:S02]  /*1fc0*/  LEA R216, P4, R3, R216, 0x1 ;  /* 0x000000d803d87211 */ /* 0x000fe400078808ff */
[----:B------:R-:W-:Y:S02]  /*1fd0*/  LEA R16, R19, R11, 0x3 ;  /* 0x0000000b13107211 */ /* 0x000fe400078e18ff */
[----:B------:R-:W-:Y:S02]  /*1fe0*/  LEA R214, P0, R10, R200, 0x1 ;  /* 0x000000c80ad67211 */ /* 0x000fe400078008ff */
[----:B------:R-:W-:-:S02]  /*1ff0*/  LEA.HI.X.SX32 R217, R3, R20, 0x1, P4 ;  /* 0x0000001403d97211 */ /* 0x000fc400020f0eff */
[----:B------:R-:W-:Y:S02]  /*2000*/  LEA R3, R19, R16, 0x3 ;  /* 0x0000001013037211 */ /* 0x000fe400078e18ff */
[----:B------:R-:W-:Y:S02]  /*2010*/  LEA.HI.X.SX32 R221, R4, R20, 0x1, P2 ;  /* 0x0000001404dd7211 */ /* 0x000fe400010f0eff */
[----:B------:R-:W-:Y:S02]  /*2020*/  LEA.HI.X.SX32 R215, R10, R17, 0x1, P0 ;  /* 0x000000110ad77211 */ /* 0x000fe400000f0eff */
[----:B------:R-:W-:Y:S02]  /*2030*/  LEA R210, P0, R9, R200, 0x1 ;  /* 0x000000c809d27211 */ /* 0x000fe400078008ff */
[----:B------:R-:W-:Y:S02]  /*2040*/  LEA R4, R19, R3, 0x3 ;  /* 0x0000000313047211 */ /* 0x000fe400078e18ff */
[----:B------:R-:W-:-:S02]  /*2050*/  LEA.HI.X.SX32 R223, R6, R20, 0x1, P1 ;  /* 0x0000001406df7211 */ /* 0x000fc400008f0eff */
[CC--:B------:R-:W-:Y:S02]  /*2060*/  LEA R212, P1, R8.reuse, R200.reuse, 0x1 ;  /* 0x000000c808d47211 */ /* 0x0c0fe400078208ff */
[----:B------:R-:W-:Y:S02]  /*2070*/  LEA R208, P2, R11, R200, 0x1 ;  /* 0x000000c80bd07211 */ /* 0x000fe400078408ff */
[-C--:B------:R-:W-:Y:S02]  /*2080*/  LEA.HI.X.SX32 R211, R9, R17.reuse, 0x1, P0 ;  /* 0x0000001109d37211 */ /* 0x080fe400000f0eff */
[----:B------:R-:W-:Y:S02]  /*2090*/  LEA R5, R19, R4, 0x3 ;  /* 0x0000000413057211 */ /* 0x000fe400078e18ff */
[----:B------:R-:W-:Y:S02]  /*20a0*/  LOP3.LUT R9, R13, 0x30, RZ, 0xc0, !PT ;  /* 0x000000300d097812 */ /* 0x000fe400078ec0ff */
[----:B------:R-:W-:-:S02]  /*20b0*/  LEA.HI.X.SX32 R213, R8, R17, 0x1, P1 ;  /* 0x0000001108d57211 */ /* 0x000fc400008f0eff */
[----:B------:R-:W-:Y:S02]  /*20c0*/  LEA.HI.X.SX32 R209, R11, R17, 0x1, P2 ;  /* 0x000000110bd17211 */ /* 0x000fe400010f0eff */
[----:B------:R-:W-:Y:S02]  /*20d0*/  LEA.HI.X.SX32 R219, R7, R20, 0x1, P3 ;  /* 0x0000001407db7211 */ /* 0x000fe400018f0eff */
[-C--:B------:R-:W-:Y:S02]  /*20e0*/  LEA R206, P0, R16, R200.reuse, 0x1 ;  /* 0x000000c810ce7211 */ /* 0x080fe400078008ff */
[-C--:B------:R-:W-:Y:S02]  /*20f0*/  LEA R204, P1, R3, R200.reuse, 0x1 ;  /* 0x000000c803cc7211 */ /* 0x080fe400078208ff */
[-C--:B------:R-:W-:Y:S02]  /*2100*/  LEA R202, P2, R4, R200.reuse, 0x1 ;  /* 0x000000c804ca7211 */ /* 0x080fe400078408ff */
[----:B------:R-:W-:-:S02]  /*2110*/  LEA R200, P3, R5, R200, 0x1 ;  /* 0x000000c805c87211 */ /* 0x000fc400078608ff */
[----:B------:R-:W-:Y:S02]  /*2120*/  LEA R9, R18, R9, 0x6 ;  /* 0x0000000912097211 */ /* 0x000fe400078e30ff */
[----:B------:R-:W-:Y:S02]  /*2130*/  LOP3.LUT R21, R21, 0x30, R12, 0x78, !PT ;  /* 0x0000003015157812 */ /* 0x000fe400078e780c */
[-C--:B------:R-:W-:Y:S02]  /*2140*/  LEA.HI.X.SX32 R207, R16, R17.reuse, 0x1, P0 ;  /* 0x0000001110cf7211 */ /* 0x080fe400000f0eff */
[-C--:B------:R-:W-:Y:S02]  /*2150*/  LEA.HI.X.SX32 R205, R3, R17.reuse, 0x1, P1 ;  /* 0x0000001103cd7211 */ /* 0x080fe400008f0eff */
[-C--:B------:R-:W-:Y:S02]  /*2160*/  LEA.HI.X.SX32 R203, R4, R17.reuse, 0x1, P2 ;  /* 0x0000001104cb7211 */ /* 0x080fe400010f0eff */
[----:B------:R-:W-:-:S02]  /*2170*/  LEA.HI.X.SX32 R201, R5, R17, 0x1, P3 ;  /* 0x0000001105c97211 */ /* 0x000fc400018f0eff */
[----:B------:R-:W-:Y:S02]  /*2180*/  MOV R7, 0xff800000 ;  /* 0xff80000000077802 */ /* 0x000fe40000000f00 */
[----:B------:R-:W-:Y:S02]  /*2190*/  MOV R145, 0x3f800000 ;  /* 0x3f80000000917802 */ /* 0x000fe40000000f00 */
[----:B------:R-:W-:Y:S02]  /*21a0*/  MOV R17, RZ ;  /* 0x000000ff00117202 */ /* 0x000fe40000000f00 */
[----:B------:R-:W-:Y:S02]  /*21b0*/  MOV R10, RZ ;  /* 0x000000ff000a7202 */ /* 0x000fe40000000f00 */
[----:B------:R-:W-:Y:S02]  /*21c0*/  MOV R3, RZ ;  /* 0x000000ff00037202 */ /* 0x000fe40000000f00 */
[----:B------:R-:W-:-:S02]  /*21d0*/  MOV R139, 0x3f800000 ;  /* 0x3f800000008b7802 */ /* 0x000fc40000000f00 */
[----:B------:R-:W-:Y:S02]  /*21e0*/  MOV R137, 0x3f800000 ;  /* 0x3f80000000897802 */ /* 0x000fe40000000f00 */
[----:B------:R-:W-:Y:S02]  /*21f0*/  MOV R136, 0x3f800000 ;  /* 0x3f80000000887802 */ /* 0x000fe40000000f00 */
[----:B------:R-:W-:Y:S02]  /*2200*/  MOV R5, 0xff800000 ;  /* 0xff80000000057802 */ /* 0x000fe40000000f00 */
[----:B------:R-:W-:Y:S02]  /*2210*/  MOV R44, 0xff800000 ;  /* 0xff800000002c7802 */ /* 0x000fe40000000f00 */
[----:B------:R-:W-:Y:S02]  /*2220*/  MOV R157, 0xff800000 ;  /* 0xff800000009d7802 */ /* 0x000fe40000000f00 */
[----:B------:R-:W-:-:S02]  /*2230*/  LOP3.LUT R22, R9, 0x30, R12, 0x78, !PT ;  /* 0x0000003009167812 */ /* 0x000fc400078e780c */
[----:B------:R-:W-:Y:S02]  /*2240*/  LOP3.LUT R23, R14, 0x40, RZ, 0x3c, !PT ;  /* 0x000000400e177812 */ /* 0x000fe400078e3cff */
[----:B------:R-:W-:Y:S02]  /*2250*/  LOP3.LUT R4, R21, 0x40, RZ, 0x3c, !PT ;  /* 0x0000004015047812 */ /* 0x000fe400078e3cff */
.L_x_2:
[----:B------:R-:W-:-:S04]  /*2260*/  IMAD.WIDE R28, R17, 0x2, R222 ;  /* 0x00000002111c7825 */ /* 0x000fc800078e02de */
[C---:B------:R-:W-:Y:S02]  /*2270*/  IMAD.WIDE R36, R17.reuse, 0x2, R218 ;  /* 0x0000000211247825 */ /* 0x040fe400078e02da */
[----:B------:R-:W2:Y:S02]  /*2280*/  LDG.E.U16 R29, [R28.64] ;  /* 0x000000041c1d7981 */ /* 0x000ea4000c1e1500 */
[C---:B------:R-:W-:Y:S02]  /*2290*/  IMAD.WIDE R8, R17.reuse, 0x2, R230 ;  /* 0x0000000211087825 */ /* 0x040fe400078e02e6 */
[----:B------:R-:W3:Y:S02]  /*22a0*/  LDG.E.U16 R37, [R36.64] ;  /* 0x0000000424257981 */ /* 0x000ee4000c1e1500 */
[C---:B------:R-:W-:Y:S02]  /*22b0*/  IMAD.WIDE R24, R17.reuse, 0x2, R226 ;  /* 0x0000000211187825 */ /* 0x040fe400078e02e2 */
[----:B------:R0:W4:Y:S02]  /*22c0*/  LDG.E.U16 R11, [R8.64] ;  /* 0x00000004080b7981 */ /* 0x000124000c1e1500 */
[----:B------:R-:W-:-:S02]  /*22d0*/  IMAD.WIDE R30, R17, 0x2, R220 ;  /* 0x00000002111e7825 */ /* 0x000fc400078e02dc */
[----:B------:R1:W5:Y:S02]  /*22e0*/  LDG.E.U16 R41, [R24.64] ;  /* 0x0000000418297981 */ /* 0x000364000c1e1500 */
[C---:B------:R-:W-:Y:S02]  /*22f0*/  IMAD.WIDE R38, R17.reuse, 0x2, R216 ;  /* 0x0000000211267825 */ /* 0x040fe400078e02d8 */
[----:B------:R-:W5:Y:S02]  /*2300*/  LDG.E.U16 R30, [R30.64] ;  /* 0x000000041e1e7981 */ /* 0x000f64000c1e1500 */
[C---:B------:R-:W-:Y:S02]  /*2310*/  IMAD.WIDE R18, R17.reuse, 0x2, R228 ;  /* 0x0000000211127825 */ /* 0x040fe400078e02e4 */
[----:B------:R-:W5:Y:S02]  /*2320*/  LDG.E.U16 R38, [R38.64] ;  /* 0x0000000426267981 */ /* 0x000f64000c1e1500 */
[----:B------:R-:W-:-:S02]  /*2330*/  IMAD.WIDE R26, R17, 0x2, R224 ;  /* 0x00000002111a7825 */ /* 0x000fc400078e02e0 */
[----:B------:R1:W5:Y:S04]  /*2340*/  LDG.E.U16 R6, [R18.64] ;  /* 0x0000000412067981 */ /* 0x000368000c1e1500 */
[----:B------:R1:W5:Y:S04]  /*2350*/  LDG.E.U16 R16, [R26.64] ;  /* 0x000000041a107981 */ /* 0x000368000c1e1500 */
[----:B------:R-:W-:Y:S01]  /*2360*/  BAR.SYNC.DEFER_BLOCKING 0x0 ;  /* 0x0000000000007b1d */ /* 0x000fe20000010000 */
[----:B0-----:R-:W-:-:S04]  /*2370*/  IMAD.WIDE R8, R10, 0x2, R214 ;  /* 0x000000020a087825 */ /* 0x001fc800078e02d6 */
[----:B-1----:R-:W-:-:S04]  /*2380*/  IMAD.WIDE R18, R10, 0x2, R212 ;  /* 0x000000020a127825 */ /* 0x002fc800078e02d4 */
[----:B------:R-:W-:-:S04]  /*2390*/  IMAD.WIDE R24, R10, 0x2, R210 ;  /* 0x000000020a187825 */ /* 0x000fc800078e02d2 */
[C---:B------:R-:W-:Y:S01]  /*23a0*/  IMAD.WIDE R26, R10.reuse, 0x2, R208 ;  /* 0x000000020a1a7825 */ /* 0x040fe200078e02d0 */
[----:B--2---:R0:W-:Y:S04]  /*23b0*/  STS.U16 [R14+0x8800], R29 ;  /* 0x0088001d0e007388 */ /* 0x0041e80000000400 */
[----:B---3--:R-:W-:Y:S04]  /*23c0*/  STS.U16 [R14+0x8c00], R37 ;  /* 0x008c00250e007388 */ /* 0x008fe80000000400 */
[----:B----4-:R-:W-:Y:S04]  /*23d0*/  STS.U16 [R14+0x8000], R11 ;  /* 0x0080000b0e007388 */ /* 0x010fe80000000400 */
[----:B-----5:R-:W-:Y:S04]  /*23e0*/  STS.U16 [R14+0x8400], R41 ;  /* 0x008400290e007388 */ /* 0x020fe80000000400 */
[----:B------:R1:W-:Y:S04]  /*23f0*/  STS.U16 [R23+0x8a00], R30 ;  /* 0x008a001e17007388 */ /* 0x0003e80000000400 */
[----:B------:R2:W-:Y:S04]  /*2400*/  STS.U16 [R23+0x8e00], R38 ;  /* 0x008e002617007388 */ /* 0x0005e80000000400 */
[----:B------:R-:W-:Y:S04]  /*2410*/  STS.U16 [R23+0x8200], R6 ;  /* 0x0082000617007388 */ /* 0x000fe80000000400 */
[----:B------:R-:W-:Y:S04]  /*2420*/  STS.U16 [R23+0x8600], R16 ;  /* 0x0086001017007388 */ /* 0x000fe80000000400 */
[----:B------:R-:W-:Y:S01]  /*2430*/  BAR.SYNC.DEFER_BLOCKING 0x0 ;  /* 0x0000000000007b1d */ /* 0x000fe20000010000 */
[----:B0-----:R-:W-:-:S04]  /*2440*/  IMAD.WIDE R28, R10, 0x2, R206 ;  /* 0x000000020a1c7825 */ /* 0x001fc800078e02ce */
[----:B-1----:R-:W-:-:S04]  /*2450*/  IMAD.WIDE R30, R10, 0x2, R204 ;  /* 0x000000020a1e7825 */ /* 0x002fc800078e02cc */
[----:B------:R-:W-:-:S04]  /*2460*/  IMAD.WIDE R36, R10, 0x2, R202 ;  /* 0x000000020a247825 */ /* 0x000fc800078e02ca */
[----:B--2---:R-:W-:Y:S01]  /*2470*/  IMAD.WIDE R38, R10, 0x2, R200 ;  /* 0x000000020a267825 */ /* 0x004fe200078e02c8 */
[----:B------:R0:W2:Y:S04]  /*2480*/  LDG.E.U16 R199, [R8.64] ;  /* 0x0000000408c77981 */ /* 0x0000a8000c1e1500 */
[----:B------:R1:W3:Y:S04]  /*2490*/  LDG.E.U16 R19, [R18.64] ;  /* 0x0000000412137981 */ /* 0x0002e8000c1e1500 */
[----:B------:R4:W5:Y:S04]  /*24a0*/  LDG.E.U16 R197, [R24.64] ;  /* 0x0000000418c57981 */ /* 0x000968000c1e1500 */
[----:B------:R4:W2:Y:S04]  /*24b0*/  LDG.E.U16 R159, [R26.64] ;  /* 0x000000041a9f7981 */ /* 0x0008a8000c1e1500 */
[----:B------:R0:W2:Y:S04]  /*24c0*/  LDG.E.U16 R47, [R28.64] ;  /* 0x000000041c2f7981 */ /* 0x0000a8000c1e1500 */
[----:B------:R0:W2:Y:S04]  /*24d0*/  LDG.E.U16 R45, [R30.64] ;  /* 0x000000041e2d7981 */ /* 0x0000a8000c1e1500 */
[----:B------:R0:W2:Y:S04]  /*24e0*/  LDG.E.U16 R41, [R36.64] ;  /* 0x0000000424297981 */ /* 0x0000a8000c1e1500 */
[----:B------:R0:W2:Y:S04]  /*24f0*/  LDG.E.U16 R43, [R38.64] ;  /* 0x00000004262b7981 */ /* 0x0000a8000c1e1500 */
[----:B------:R-:W-:Y:S04]  /*2500*/  LDSM.16.MT88.4 R188, [R15] ;  /* 0x000000000fbc783b */ /* 0x000fe80000004200 */
[----:B------:R-:W0:Y:S04]  /*2510*/  LDSM.16.M88.4 R64, [R21+0x8000] ;  /* 0x008000001540783b */ /* 0x000e280000000200 */
[----:B------:R-:W1:Y:S04]  /*2520*/  LDSM.16.M88.4 R60, [R21+0x8400] ;  /* 0x00840000153c783b */ /* 0x000e680000000200 */
[----:B------:R-:W1:Y:S04]  /*2530*/  LDSM.16.M88.4 R56, [R21+0x8800] ;  /* 0x008800001538783b */ /* 0x000e680000000200 */
[----:B----4-:R-:W4:Y:S04]  /*2540*/  LDSM.16.M88.4 R24, [R21+0x8c00] ;  /* 0x008c00001518783b */ /* 0x010f280000000200 */
[----:B------:R-:W4:Y:S04]  /*2550*/  LDSM.16.MT88.4 R164, [R15+0x100] ;  /* 0x000100000fa4783b */ /* 0x000f280000004200 */
[----:B------:R-:W4:Y:S04]  /*2560*/  LDSM.16.MT88.4 R184, [R15+0x2000] ;  /* 0x002000000fb8783b */ /* 0x000f280000004200 */
[----:B------:R-:W4:Y:S04]  /*2570*/  LDSM.16.MT88.4 R180, [R15+0x2100] ;  /* 0x002100000fb4783b */ /* 0x000f280000004200 */
[----:B------:R-:W-:Y:S04]  /*2580*/  LDSM.16.MT88.4 R176, [R15+0x4000] ;  /* 0x004000000fb0783b */ /* 0x000fe80000004200 */
[----:B------:R-:W4:Y:S04]  /*2590*/  LDSM.16.M88.4 R48, [R4+0x8000] ;  /* 0x008000000430783b */ /* 0x000f280000000200 */
[----:B------:R-:W4:Y:S01]  /*25a0*/  LDSM.16.M88.4 R148, [R4+0x8400] ;  /* 0x008400000494783b */ /* 0x000f220000000200 */
[C---:B0-----:R-:W-:Y:S03]  /*25b0*/  HMMA.16816.F32 R160, R188.reuse, R64, RZ ;  /* 0x00000040bca0723c */ /* 0x041fe600000018ff */
[----:B------:R-:W0:Y:S04]  /*25c0*/  LDSM.16.M88.4 R28, [R4+0x8800] ;  /* 0x00880000041c783b */ /* 0x000e280000000200 */
[----:B------:R-:W0:Y:S01]  /*25d0*/  LDSM.16.M88.4 R36, [R4+0x8c00] ;  /* 0x008c00000424783b */ /* 0x000e220000000200 */
[C---:B-1----:R-:W-:Y:S03]  /*25e0*/  HMMA.16816.F32 R168, R188.reuse, R60, RZ ;  /* 0x0000003cbca8723c */ /* 0x042fe600000018ff */
[----:B------:R-:W1:Y:S04]  /*25f0*/  LDSM.16.MT88.4 R128, [R15+0x6000] ;  /* 0x006000000f80783b */ /* 0x000e680000004200 */
[----:B------:R-:W0:Y:S01]  /*2600*/  LDSM.16.MT88.4 R52, [R15+0x4100] ;  /* 0x004100000f34783b */ /* 0x000e220000004200 */
[C---:B------:R-:W-:Y:S08]  /*2610*/  HMMA.16816.F32 R192, R188.reuse, R56, RZ ;  /* 0x00000038bcc0723c */ /* 0x040ff000000018ff */
[----:B----4-:R-:W-:Y:S08]  /*2620*/  HMMA.16816.F32 R188, R188, R24, RZ ;  /* 0x00000018bcbc723c */ /* 0x010ff000000018ff */
[----:B------:R-:W-:Y:S08]  /*2630*/  HMMA.16816.F32 R172, R164, R56, RZ ;  /* 0x00000038a4ac723c */ /* 0x000ff000000018ff */
[----:B------:R-:W-:Y:S08]  /*2640*/  HMMA.16816.F32 R160, R184, R66, R160 ;  /* 0x00000042b8a0723c */ /* 0x000ff000000018a0 */
[C---:B------:R-:W-:Y:S08]  /*2650*/  HMMA.16816.F32 R132, R164.reuse, R64, RZ ;  /* 0x00000040a484723c */ /* 0x040ff000000018ff */
[C---:B------:R-:W-:Y:S08]  /*2660*/  HMMA.16816.F32 R140, R164.reuse, R60, RZ ;  /* 0x0000003ca48c723c */ /* 0x040ff000000018ff */
[----:B------:R-:W-:Y:S08]  /*2670*/  HMMA.16816.F32 R164, R164, R24, RZ ;  /* 0x00000018a4a4723c */ /* 0x000ff000000018ff */
[C---:B------:R-:W-:Y:S08]  /*2680*/  HMMA.16816.F32 R168, R184.reuse, R62, R168 ;  /* 0x0000003eb8a8723c */ /* 0x040ff000000018a8 */
[C---:B------:R-:W-:Y:S08]  /*2690*/  HMMA.16816.F32 R192, R184.reuse, R58, R192 ;  /* 0x0000003ab8c0723c */ /* 0x040ff000000018c0 */
[----:B------:R-:W-:Y:S08]  /*26a0*/  HMMA.16816.F32 R188, R184, R26, R188 ;  /* 0x0000001ab8bc723c */ /* 0x000ff000000018bc */
[----:B------:R-:W-:Y:S08]  /*26b0*/  HMMA.16816.F32 R172, R180, R58, R172 ;  /* 0x0000003ab4ac723c */ /* 0x000ff000000018ac */
[----:B------:R-:W-:Y:S08]  /*26c0*/  HMMA.16816.F32 R56, R176, R48, R160 ;  /* 0x00000030b038723c */ /* 0x000ff000000018a0 */
[----:B------:R-:W-:Y:S08]  /*26d0*/  HMMA.16816.F32 R164, R180, R26, R164 ;  /* 0x0000001ab4a4723c */ /* 0x000ff000000018a4 */
[----:B------:R-:W-:Y:S08]  /*26e0*/  HMMA.16816.F32 R24, R176, R148, R168 ;  /* 0x00000094b018723c */ /* 0x000ff000000018a8 */
[----:B------:R-:W-:Y:S08]  /*26f0*/  HMMA.16816.F32 R132, R180, R66, R132 ;  /* 0x00000042b484723c */ /* 0x000ff00000001884 */
[C---:B0-----:R-:W-:Y:S08]  /*2700*/  HMMA.16816.F32 R192, R176.reuse, R28, R192 ;  /* 0x0000001cb0c0723c */ /* 0x041ff000000018c0 */
[----:B------:R-:W-:Y:S08]  /*2710*/  HMMA.16816.F32 R188, R176, R36, R188 ;  /* 0x00000024b0bc723c */ /* 0x000ff000000018bc */
[----:B-1----:R-:W-:Y:S08]  /*2720*/  HMMA.16816.F32 R56, R128, R50, R56 ;  /* 0x000000328038723c */ /* 0x002ff00000001838 */
[----:B------:R-:W-:Y:S01]  /*2730*/  HMMA.16816.F32 R140, R180, R62, R140 ;  /* 0x0000003eb48c723c */ /* 0x000fe2000000188c */
[----:B------:R-:W0:Y:S04]  /*2740*/  LDSM.16.MT88.4 R60, [R15+0x6100] ;  /* 0x006100000f3c783b */ /* 0x000e280000004200 */
[----:B------:R-:W-:Y:S03]  /*2750*/  BAR.SYNC.DEFER_BLOCKING 0x0 ;  /* 0x0000000000007b1d */ /* 0x000fe60000010000 */
[----:B------:R-:W-:Y:S08]  /*2760*/  HMMA.16816.F32 R24, R128, R150, R24 ;  /* 0x000000968018723c */ /* 0x000ff00000001818 */
[----:B------:R-:W-:Y:S08]  /*2770*/  HMMA.16816.F32 R64, R52, R48, R132 ;  /* 0x000000303440723c */ /* 0x000ff00000001884 */
[----:B------:R-:W-:Y:S01]  /*2780*/  HMMA.16816.F32 R132, R128, R30, R192 ;  /* 0x0000001e8084723c */ /* 0x000fe200000018c0 */
[----:B------:R-:W-:-:S02]  /*2790*/  FMUL R6, R56, c[0x0][0x188] ;  /* 0x0000620038067a20 */ /* 0x000fc40000400000 */
[----:B------:R-:W-:-:S05]  /*27a0*/  FMUL R9, R57, c[0x0][0x188] ;  /* 0x0000620039097a20 */ /* 0x000fca0000400000 */
[----:B------:R-:W-:Y:S01]  /*27b0*/  HMMA.16816.F32 R128, R128, R38, R188 ;  /* 0x000000268080723c */ /* 0x000fe200000018bc */
[----:B------:R-:W-:Y:S01]  /*27c0*/  FMUL R8, R24, c[0x0][0x188] ;  /* 0x0000620018087a20 */ /* 0x000fe20000400000 */
[----:B------:R-:W-:-:S06]  /*27d0*/  FMNMX R9, R6, R9, !PT ;  /* 0x0000000906097209 */ /* 0x000fcc0007800000 */
[----:B------:R-:W-:Y:S01]  /*27e0*/  HMMA.16816.F32 R140, R52, R148, R140 ;  /* 0x00000094348c723c */ /* 0x000fe2000000188c */
[----:B------:R-:W-:Y:S01]  /*27f0*/  FMUL R6, R25, c[0x0][0x188] ;  /* 0x0000620019067a20 */ /* 0x000fe20000400000 */
[----:B------:R-:W-:-:S06]  /*2800*/  FMNMX R9, R8, R9, !PT ;  /* 0x0000000908097209 */ /* 0x000fcc0007800000 */
[----:B------:R-:W-:Y:S01]  /*2810*/  HMMA.16816.F32 R172, R52, R28, R172 ;  /* 0x0000001c34ac723c */ /* 0x000fe200000018ac */
[----:B------:R-:W-:Y:S01]  /*2820*/  FMUL R8, R132, c[0x0][0x188] ;  /* 0x0000620084087a20 */ /* 0x000fe20000400000 */
[----:B------:R-:W-:Y:S01]  /*2830*/  FMNMX R9, R6, R9, !PT ;  /* 0x0000000906097209 */ /* 0x000fe20007800000 */
[----:B------:R-:W-:-:S03]  /*2840*/  FMUL R6, R133, c[0x0][0x188] ;  /* 0x0000620085067a20 */ /* 0x000fc60000400000 */
[----:B------:R-:W-:Y:S02]  /*2850*/  FMNMX R9, R8, R9, !PT ;  /* 0x0000000908097209 */ /* 0x000fe40007800000 */
[----:B0-----:R-:W-:Y:S01]  /*2860*/  HMMA.16816.F32 R48, R60, R50, R64 ;  /* 0x000000323c30723c */ /* 0x001fe20000001840 */
[----:B------:R-:W-:Y:S01]  /*2870*/  FMUL R8, R128, c[0x0][0x188] ;  /* 0x0000620080087a20 */ /* 0x000fe20000400000 */
[----:B------:R-:W-:Y:S01]  /*2880*/  FMNMX R9, R6, R9, !PT ;  /* 0x0000000906097209 */ /* 0x000fe20007800000 */
[----:B------:R-:W-:-:S03]  /*2890*/  FMUL R6, R58, c[0x0][0x188] ;  /* 0x000062003a067a20 */ /* 0x000fc60000400000 */
[----:B------:R-:W-:Y:S01]  /*28a0*/  FMNMX R8, R8, R9, !PT ;  /* 0x0000000908087209 */ /* 0x000fe20007800000 */
[----:B------:R-:W-:Y:S01]  /*28b0*/  FMUL R9, R59, c[0x0][0x188] ;  /* 0x000062003b097a20 */ /* 0x000fe20000400000 */
[----:B------:R-:W-:Y:S01]  /*28c0*/  HMMA.16816.F32 R164, R52, R36, R164 ;  /* 0x0000002434a4723c */ /* 0x000fe200000018a4 */
[----:B------:R-:W-:-:S07]  /*28d0*/  FMUL R11, R129, c[0x0][0x188] ;  /* 0x00006200810b7a20 */ /* 0x000fce0000400000 */
[----:B------:R-:W-:Y:S01]  /*28e0*/  HMMA.16816.F32 R148, R60, R150, R140 ;  /* 0x000000963c94723c */ /* 0x000fe2000000188c */
[----:B------:R-:W-:Y:S01]  /*28f0*/  FMNMX R9, R6, R9, !PT ;  /* 0x0000000906097209 */ /* 0x000fe20007800000 */
[----:B------:R-:W-:Y:S01]  /*2900*/  FMUL R6, R26, c[0x0][0x188] ;  /* 0x000062001a067a20 */ /* 0x000fe20000400000 */
[----:B------:R-:W-:Y:S01]  /*2910*/  FMNMX R16, R11, R8, !PT ;  /* 0x000000080b107209 */ /* 0x000fe20007800000 */
[----:B------:R-:W-:-:S04]  /*2920*/  FMUL R8, R27, c[0x0][0x188] ;  /* 0x000062001b087a20 */ /* 0x000fc80000400000 */
[C---:B------:R-:W-:Y:S01]  /*2930*/  HMMA.16816.F32 R28, R60.reuse, R30, R172 ;  /* 0x0000001e3c1c723c */ /* 0x040fe200000018ac */
[----:B------:R-:W-:Y:S01]  /*2940*/  FMNMX R9, R6, R9, !PT ;  /* 0x0000000906097209 */ /* 0x000fe20007800000 */
[----:B------:R-:W0:Y:S01]  /*2950*/  SHFL.BFLY PT, R55, R16, 0x2, 0x1f ;  /* 0x0c401f0010377f89 */ /* 0x000e2200000e0000 */
[----:B------:R-:W-:Y:S02]  /*2960*/  FMUL R6, R134, c[0x0][0x188] ;  /* 0x0000620086067a20 */ /* 0x000fe40000400000 */
[----:B------:R-:W-:Y:S01]  /*2970*/  FMNMX R11, R8, R9, !PT ;  /* 0x00000009080b7209 */ /* 0x000fe20007800000 */
[----:B------:R-:W-:Y:S02]  /*2980*/  FMUL R8, R48, c[0x0][0x188] ;  /* 0x0000620030087a20 */ /* 0x000fe40000400000 */
[----:B------:R-:W-:Y:S01]  /*2990*/  FMUL R9, R49, c[0x0][0x188] ;  /* 0x0000620031097a20 */ /* 0x000fe20000400000 */
[----:B------:R-:W-:Y:S01]  /*29a0*/  FMNMX R53, R6, R11, !PT ;  /* 0x0000000b06357209 */ /* 0x000fe20007800000 */
[----:B------:R-:W-:Y:S01]  /*29b0*/  FMUL R6, R135, c[0x0][0x188] ;  /* 0x0000620087067a20 */ /* 0x000fe20000400000 */
[----:B------:R-:W-:Y:S02]  /*29c0*/  HMMA.16816.F32 R36, R60, R38, R164 ;  /* 0x000000263c24723c */ /* 0x000fe400000018a4 */
[----:B------:R-:W-:Y:S01]  /*29d0*/  FMNMX R18, R8, R9, !PT ;  /* 0x0000000908127209 */ /* 0x000fe20007800000 */
[----:B------:R-:W-:Y:S01]  /*29e0*/  FMUL R8, R130, c[0x0][0x188] ;  /* 0x0000620082087a20 */ /* 0x000fe20000400000 */
[----:B------:R-:W-:Y:S01]  /*29f0*/  FMNMX R53, R6, R53, !PT ;  /* 0x0000003506357209 */ /* 0x000fe20007800000 */
[----:B------:R-:W-:-:S02]  /*2a00*/  FMUL R11, R148, c[0x0][0x188] ;  /* 0x00006200940b7a20 */ /* 0x000fc40000400000 */
[----:B------:R-:W-:Y:S01]  /*2a10*/  FMUL R9, R149, c[0x0][0x188] ;  /* 0x0000620095097a20 */ /* 0x000fe20000400000 */
[----:B------:R-:W-:Y:S01]  /*2a20*/  FMNMX R53, R8, R53, !PT ;  /* 0x0000003508357209 */ /* 0x000fe20007800000 */
[----:B------:R-:W-:Y:S01]  /*2a30*/  FMUL R6, R131, c[0x0][0x188] ;  /* 0x0000620083067a20 */ /* 0x000fe20000400000 */
[----:B------:R-:W-:-:S03]  /*2a40*/  FMNMX R18, R11, R18, !PT ;  /* 0x000000120b127209 */ /* 0x000fc60007800000 */
[----:B------:R-:W-:Y:S01]  /*2a50*/  FMUL R8, R28, c[0x0][0x188] ;  /* 0x000062001c087a20 */ /* 0x000fe20000400000 */
[----:B------:R-:W-:Y:S01]  /*2a60*/  FMNMX R11, R9, R18, !PT ;  /* 0x00000012090b7209 */ /* 0x000fe20007800000 */
[----:B------:R-:W-:Y:S01]  /*2a70*/  FMUL R9, R51, c[0x0][0x188] ;  /* 0x0000620033097a20 */ /* 0x000fe20000400000 */
[----:B------:R-:W-:Y:S01]  /*2a80*/  FMNMX R53, R6, R53, !PT ;  /* 0x0000003506357209 */ /* 0x000fe20007800000 */
[----:B------:R-:W-:Y:S01]  /*2a90*/  FMUL R6, R50, c[0x0][0x188] ;  /* 0x0000620032067a20 */ /* 0x000fe20000400000 */
[----:B0-----:R-:W-:Y:S02]  /*2aa0*/  FMNMX R20, R16, R55, !PT ;  /* 0x0000003710147209 */ /* 0x001fe40007800000 */
[----:B------:R-:W-:Y:S01]  /*2ab0*/  FMNMX R16, R8, R11, !PT ;  /* 0x0000000b08107209 */ /* 0x000fe20007800000 */
[----:B------:R-:W-:Y:S01]  /*2ac0*/  FMUL R8, R150, c[0x0][0x188] ;  /* 0x0000620096087a20 */ /* 0x000fe20000400000 */
[----:B------:R-:W-:Y:S01]  /*2ad0*/  FMNMX R55, R6, R9, !PT ;  /* 0x0000000906377209 */ /* 0x000fe20007800000 */
[----:B------:R-:W-:-:S02]  /*2ae0*/  FMUL R6, R151, c[0x0][0x188] ;  /* 0x0000620097067a20 */ /* 0x000fc40000400000 */
[----:B------:R-:W-:Y:S01]  /*2af0*/  FMUL R11, R29, c[0x0][0x188] ;  /* 0x000062001d0b7a20 */ /* 0x000fe20000400000 */
[----:B------:R-:W-:Y:S01]  /*2b00*/  FMNMX R55, R8, R55, !PT ;  /* 0x0000003708377209 */ /* 0x000fe20007800000 */
[----:B------:R-:W-:Y:S02]  /*2b10*/  FMUL R8, R30, c[0x0][0x188] ;  /* 0x000062001e087a20 */ /* 0x000fe40000400000 */
[----:B------:R-:W-:Y:S01]  /*2b20*/  FMUL R9, R36, c[0x0][0x188] ;  /* 0x0000620024097a20 */ /* 0x000fe20000400000 */
[----:B------:R-:W-:Y:S02]  /*2b30*/  FMNMX R55, R6, R55, !PT ;  /* 0x0000003706377209 */ /* 0x000fe40007800000 */
[----:B------:R-:W-:Y:S01]  /*2b40*/  FMNMX R16, R11, R16, !PT ;  /* 0x000000100b107209 */ /* 0x000fe20007800000 */
[----:B------:R-:W-:Y:S01]  /*2b50*/  FMUL R6, R31, c[0x0][0x188] ;  /* 0x000062001f067a20 */ /* 0x000fe20000400000 */
[----:B------:R-:W-:Y:S01]  /*2b60*/  FMNMX R55, R8, R55, !PT ;  /* 0x0000003708377209 */ /* 0x000fe20007800000 */
[----:B------:R-:W-:Y:S01]  /*2b70*/  FMUL R11, R37, c[0x0][0x188] ;  /* 0x00006200250b7a20 */ /* 0x000fe20000400000 */
[----:B------:R-:W-:-:S02]  /*2b80*/  FMNMX R16, R9, R16, !PT ;  /* 0x0000001009107209 */ /* 0x000fc40007800000 */
[----:B------:R-:W-:Y:S01]  /*2b90*/  FMNMX R55, R6, R55, !PT ;  /* 0x0000003706377209 */ /* 0x000fe20007800000 */
[----:B------:R-:W-:Y:S01]  /*2ba0*/  FMUL R6, R38, c[0x0][0x188] ;  /* 0x0000620026067a20 */ /* 0x000fe20000400000 */
[----:B------:R-:W-:Y:S01]  /*2bb0*/  FMNMX R11, R11, R16, !PT ;  /* 0x000000100b0b7209 */ /* 0x000fe20007800000 */
[----:B------:R-:W0:Y:S01]  /*2bc0*/  SHFL.BFLY PT, R61, R20, 0x1, 0x1f ;  /* 0x0c201f00143d7f89 */ /* 0x000e2200000e0000 */
[----:B------:R-:W-:Y:S02]  /*2bd0*/  FMUL R8, R39, c[0x0][0x188] ;  /* 0x0000620027087a20 */ /* 0x000fe40000400000 */
[----:B------:R-:W-:Y:S01]  /*2be0*/  FMNMX R55, R6, R55, !PT ;  /* 0x0000003706377209 */ /* 0x000fe20007800000 */
[----:B------:R-:W1:Y:S04]  /*2bf0*/  SHFL.BFLY PT, R18, R53, 0x2, 0x1f ;  /* 0x0c401f0035127f89 */ /* 0x000e6800000e0000 */
[----:B------:R-:W4:Y:S01]  /*2c00*/  SHFL.BFLY PT, R40, R11, 0x2, 0x1f ;  /* 0x0c401f000b287f89 */ /* 0x000f2200000e0000 */
[----:B------:R-:W-:-:S05]  /*2c10*/  FMNMX R8, R8, R55, !PT ;  /* 0x0000003708087209 */ /* 0x000fca0007800000 */
[----:B------:R-:W2:Y:S01]  /*2c20*/  SHFL.BFLY PT, R55, R8, 0x2, 0x1f ;  /* 0x0c401f0008377f89 */ /* 0x000ea200000e0000 */
[----:B0-----:R-:W-:Y:S02]  /*2c30*/  FMNMX R16, R20, R61, !PT ;  /* 0x0000003d14107209 */ /* 0x001fe40007800000 */
[----:B-1----:R-:W-:Y:S02]  /*2c40*/  FMNMX R18, R53, R18, !PT ;  /* 0x0000001235127209 */ /* 0x002fe40007800000 */
[----:B----4-:R-:W-:Y:S02]  /*2c50*/  FMNMX R40, R11, R40, !PT ;  /* 0x000000280b287209 */ /* 0x010fe40007800000 */
[----:B------:R-:W-:Y:S01]  /*2c60*/  FMNMX R16, R16, R7, !PT ;  /* 0x0000000710107209 */ /* 0x000fe20007800000 */
[----:B------:R-:W0:Y:S04]  /*2c70*/  SHFL.BFLY PT, R53, R18, 0x1, 0x1f ;  /* 0x0c201f0012357f89 */ /* 0x000e2800000e0000 */
[----:B------:R-:W1:Y:S01]  /*2c80*/  SHFL.BFLY PT, R11, R40, 0x1, 0x1f ;  /* 0x0c201f00280b7f89 */ /* 0x000e6200000e0000 */
[----:B------:R-:W-:Y:S01]  /*2c90*/  FADD R20, -R16, R7 ;  /* 0x0000000710147221 */ /* 0x000fe20000000100 */
[----:B--2---:R-:W-:-:S03]  /*2ca0*/  FMNMX R55, R8, R55, !PT ;  /* 0x0000003708377209 */ /* 0x004fc60007800000 */
[----:B------:R-:W-:Y:S02]  /*2cb0*/  FMUL R144, R20, 1.4426950216293334961 ;  /* 0x3fb8aa3b14907820 */ /* 0x000fe40000400000 */
[----:B------:R-:W2:Y:S01]  /*2cc0*/  SHFL.BFLY PT, R20, R55, 0x1, 0x1f ;  /* 0x0c201f0037147f89 */ /* 0x000ea200000e0000 */
[----:B------:R-:W-:-:S03]  /*2cd0*/  FFMA R25, R25, c[0x0][0x188], -R16 ;  /* 0x0000620019197a23 */ /* 0x000fc60000000810 */
[----:B------:R-:W-:Y:S01]  /*2ce0*/  STS.U16 [R14+0x8000], R199 ;  /* 0x008000c70e007388 */ /* 0x000fe20000000400 */
[----:B------:R-:W-:-:S03]  /*2cf0*/  FMUL R25, R25, 1.4426950216293334961 ;  /* 0x3fb8aa3b19197820 */ /* 0x000fc60000400000 */
[----:B---3--:R3:W-:Y:S04]  /*2d00*/  STS.U16 [R14+0x8200], R19 ;  /* 0x008200130e007388 */ /* 0x0087e80000000400 */
[----:B-----5:R-:W-:Y:S04]  /*2d10*/  STS.U16 [R14+0x8400], R197 ;  /* 0x008400c50e007388 */ /* 0x020fe80000000400 */
[----:B------:R-:W-:Y:S04]  /*2d20*/  STS.U16 [R14+0x8600], R159 ;  /* 0x0086009f0e007388 */ /* 0x000fe80000000400 */
[----:B------:R-:W-:Y:S04]  /*2d30*/  STS.U16 [R14+0x8800], R47 ;  /* 0x0088002f0e007388 */ /* 0x000fe80000000400 */
[----:B------:R4:W-:Y:S04]  /*2d40*/  STS.U16 [R14+0x8a00], R45 ;  /* 0x008a002d0e007388 */ /* 0x0009e80000000400 */
[----:B------:R-:W-:Y:S04]  /*2d50*/  STS.U16 [R14+0x8c00], R41 ;  /* 0x008c00290e007388 */ /* 0x000fe80000000400 */
[----:B------:R-:W-:Y:S04]  /*2d60*/  STS.U16 [R14+0x8e00], R43 ;  /* 0x008e002b0e007388 */ /* 0x000fe80000000400 */
[----:B------:R-:W-:Y:S01]  /*2d70*/  BAR.SYNC.DEFER_BLOCKING 0x0 ;  /* 0x0000000000007b1d */ /* 0x000fe20000010000 */
[----:B0-----:R-:W-:-:S05]  /*2d80*/  FMNMX R18, R18, R53, !PT ;  /* 0x0000003512127209 */ /* 0x001fca0007800000 */
[----:B------:R1:W-:Y:S01]  /*2d90*/  MUFU.EX2 R7, R25 ;  /* 0x0000001900077308 */ /* 0x0003e20000000800 */
[----:B------:R-:W-:Y:S02]  /*2da0*/  FMNMX R18, R18, R5, !PT ;  /* 0x0000000512127209 */ /* 0x000fe40007800000 */
[----:B-1----:R-:W-:-:S04]  /*2db0*/  FMNMX R25, R40, R11, !PT ;  /* 0x0000000b28197209 */ /* 0x002fc80007800000 */
[----:B---3--:R-:W-:Y:S01]  /*2dc0*/  FMNMX R19, R25, R44, !PT ;  /* 0x0000002c19137209 */ /* 0x008fe20007800000 */
[----:B------:R-:W-:Y:S01]  /*2dd0*/  FFMA R56, R56, c[0x0][0x188], -R16 ;  /* 0x0000620038387a23 */ /* 0x000fe20000000810 */
[----:B--2---:R-:W-:Y:S01]  /*2de0*/  FMNMX R20, R55, R20, !PT ;  /* 0x0000001437147209 */ /* 0x004fe20007800000 */
[--C-:B------:R-:W-:Y:S02]  /*2df0*/  FFMA R58, R58, c[0x0][0x188], -R18.reuse ;  /* 0x000062003a3a7a23 */ /* 0x100fe40000000812 */
[----:B------:R-:W-:Y:S01]  /*2e00*/  FFMA R59, R59, c[0x0][0x188], -R18 ;  /* 0x000062003b3b7a23 */ /* 0x000fe20000000812 */
[----:B------:R-:W-:Y:S01]  /*2e10*/  LDSM.16.M88.4 R40, [R22+0x8200] ;  /* 0x008200001628783b */ /* 0x000fe20000000200 */
[----:B------:R-:W-:Y:S01]  /*2e20*/  FFMA R49, R49, c[0x0][0x188], -R19 ;  /* 0x0000620031317a23 */ /* 0x000fe20000000813 */
[----:B------:R-:W-:Y:S01]  /*2e30*/  FMNMX R20, R20, R157, !PT ;  /* 0x0000009d14147209 */ /* 0x000fe20007800000 */
[----:B------:R-:W-:Y:S01]  /*2e40*/  FMUL R56, R56, 1.4426950216293334961 ;  /* 0x3fb8aa3b38387820 */ /* 0x000fe20000400000 */
[----:B------:R-:W-:Y:S01]  /*2e50*/  LDSM.16.M88.4 R60, [R22+0x8400] ;  /* 0x00840000163c783b */ /* 0x000fe20000000200 */
[----:B------:R-:W-:-:S02]  /*2e60*/  FFMA R57, R57, c[0x0][0x188], -R16 ;  /* 0x0000620039397a23 */ /* 0x000fc40000000810 */
[----:B------:R-:W-:Y:S01]  /*2e70*/  FFMA R24, R24, c[0x0][0x188], -R16 ;  /* 0x0000620018187a23 */ /* 0x000fe20000000810 */
[----:B------:R-:W-:Y:S01]  /*2e80*/  LDSM.16.M88.4 R52, [R22+0x8800] ;  /* 0x008800001634783b */ /* 0x000fe20000000200 */
[----:B------:R-:W-:Y:S02]  /*2e90*/  FMUL R58, R58, 1.4426950216293334961 ;  /* 0x3fb8aa3b3a3a7820 */ /* 0x000fe40000400000 */
[----:B------:R-:W-:Y:S02]  /*2ea0*/  FMUL R59, R59, 1.4426950216293334961 ;  /* 0x3fb8aa3b3b3b7820 */ /* 0x000fe40000400000 */
[--C-:B------:R-:W-:Y:S02]  /*2eb0*/  FFMA R26, R26, c[0x0][0x188], -R18.reuse ;  /* 0x000062001a1a7a23 */ /* 0x100fe40000000812 */
[----:B------:R-:W-:Y:S02]  /*2ec0*/  FFMA R27, R27, c[0x0][0x188], -R18 ;  /* 0x000062001b1b7a23 */ /* 0x000fe40000000812 */
[----:B------:R-:W-:-:S02]  /*2ed0*/  FADD R5, -R18, R5 ;  /* 0x0000000512057221 */ /* 0x000fc40000000100 */
[--C-:B------:R-:W-:Y:S02]  /*2ee0*/  FFMA R48, R48, c[0x0][0x188], -R19.reuse ;  /* 0x0000620030307a23 */ /* 0x100fe40000000813 */
[----:B------:R-:W-:Y:S02]  /*2ef0*/  FMUL R46, R49, 1.4426950216293334961 ;  /* 0x3fb8aa3b312e7820 */ /* 0x000fe40000400000 */
[----:B----4-:R-:W-:Y:S02]  /*2f00*/  FFMA R45, R148, c[0x0][0x188], -R19 ;  /* 0x00006200942d7a23 */ /* 0x010fe40000000813 */
[----:B------:R-:W-:Y:S01]  /*2f10*/  FADD R64, -R19, R44 ;  /* 0x0000002c13407221 */ /* 0x000fe20000000100 */
[----:B------:R-:W-:Y:S01]  /*2f20*/  MUFU.EX2 R152, R56 ;  /* 0x0000003800987308 */ /* 0x000fe20000000800 */
[----:B------:R-:W-:Y:S02]  /*2f30*/  FMUL R138, R5, 1.4426950216293334961 ;  /* 0x3fb8aa3b058a7820 */ /* 0x000fe40000400000 */
[----:B------:R-:W-:-:S02]  /*2f40*/  FMUL R9, R57, 1.4426950216293334961 ;  /* 0x3fb8aa3b39097820 */ /* 0x000fc40000400000 */
[----:B------:R-:W-:Y:S02]  /*2f50*/  FMUL R6, R24, 1.4426950216293334961 ;  /* 0x3fb8aa3b18067820 */ /* 0x000fe40000400000 */
[----:B------:R-:W-:Y:S01]  /*2f60*/  FMUL R11, R26, 1.4426950216293334961 ;  /* 0x3fb8aa3b1a0b7820 */ /* 0x000fe20000400000 */
[----:B------:R-:W-:Y:S01]  /*2f70*/  MUFU.EX2 R147, R58 ;  /* 0x0000003a00937308 */ /* 0x000fe20000000800 */
[----:B------:R-:W-:Y:S02]  /*2f80*/  FMUL R8, R27, 1.4426950216293334961 ;  /* 0x3fb8aa3b1b087820 */ /* 0x000fe40000400000 */
[----:B------:R-:W-:Y:S01]  /*2f90*/  FMUL R5, R48, 1.4426950216293334961 ;  /* 0x3fb8aa3b30057820 */ /* 0x000fe20000400000 */
[----:B------:R-:W0:Y:S01]  /*2fa0*/  LDSM.16.M88.4 R24, [R22+0x8000] ;  /* 0x008000001618783b */ /* 0x000e220000000200 */
[--C-:B------:R-:W-:Y:S02]  /*2fb0*/  FFMA R158, R50, c[0x0][0x188], -R20.reuse ;  /* 0x00006200329e7a23 */ /* 0x100fe40000000814 */
[----:B------:R-:W-:Y:S01]  /*2fc0*/  FFMA R159, R51, c[0x0][0x188], -R20 ;  /* 0x00006200339f7a23 */ /* 0x000fe20000000814 */
[----:B------:R1:W-:Y:S01]  /*2fd0*/  MUFU.EX2 R146, R59 ;  /* 0x0000003b00927308 */ /* 0x0003e20000000800 */
[----:B------:R-:W-:Y:S01]  /*2fe0*/  FMUL R156, R45, 1.4426950216293334961 ;  /* 0x3fb8aa3b2d9c7820 */ /* 0x000fe20000400000 */
[----:B------:R-:W-:Y:S01]  /*2ff0*/  LDSM.16.M88.4 R48, [R22+0x8a00] ;  /* 0x008a00001630783b */ /* 0x000fe20000000200 */
[----:B------:R-:W-:-:S03]  /*3000*/  FMUL R163, R64, 1.4426950216293334961 ;  /* 0x3fb8aa3b40a37820 */ /* 0x000fc60000400000 */
[----:B------:R-:W-:Y:S02]  /*3010*/  LDSM.16.M88.4 R64, [R22+0x8e00] ;  /* 0x008e00001640783b */ /* 0x000fe40000000200 */
[----:B------:R2:W-:Y:S02]  /*3020*/  MUFU.EX2 R148, R46 ;  /* 0x0000002e00947308 */ /* 0x0005e40000000800 */
[----:B-1----:R-:W1:Y:S04]  /*3030*/  LDSM.16.M88.4 R56, [R22+0x8600] ;  /* 0x008600001638783b */ /* 0x002e680000000200 */
[----:B--2---:R-:W2:Y:S01]  /*3040*/  LDSM.16.M88.4 R44, [R22+0x8c00] ;  /* 0x008c0000162c783b */ /* 0x004ea20000000200 */
[----:B------:R-:W-:Y:S02]  /*3050*/  FFMA R160, R150, c[0x0][0x188], -R20 ;  /* 0x0000620096a07a23 */ /* 0x000fe40000000814 */
[----:B------:R-:W-:-:S02]  /*3060*/  FFMA R149, R149, c[0x0][0x188], -R19 ;  /* 0x0000620095957a23 */ /* 0x000fc40000000813 */
[----:B------:R-:W-:Y:S02]  /*3070*/  FMUL R161, R158, 1.4426950216293334961 ;  /* 0x3fb8aa3b9ea17820 */ /* 0x000fe40000400000 */
[----:B------:R-:W-:Y:S01]  /*3080*/  FFMA R151, R151, c[0x0][0x188], -R20 ;  /* 0x0000620097977a23 */ /* 0x000fe20000000814 */
[----:B------:R3:W-:Y:S01]  /*3090*/  MUFU.EX2 R158, R163 ;  /* 0x000000a3009e7308 */ /* 0x0007e20000000800 */
[----:B------:R-:W-:Y:S02]  /*30a0*/  FMUL R162, R159, 1.4426950216293334961 ;  /* 0x3fb8aa3b9fa27820 */ /* 0x000fe40000400000 */
[----:B------:R-:W-:Y:S02]  /*30b0*/  FMUL R159, R160, 1.4426950216293334961 ;  /* 0x3fb8aa3ba09f7820 */ /* 0x000fe40000400000 */
[----:B------:R-:W-:-:S03]  /*30c0*/  FMUL R149, R149, 1.4426950216293334961 ;  /* 0x3fb8aa3b95957820 */ /* 0x000fc60000400000 */
[----:B------:R-:W-:Y:S01]  /*30d0*/  MUFU.EX2 R9, R9 ;  /* 0x0000000900097308 */ /* 0x000fe20000000800 */
[----:B---3--:R-:W-:Y:S02]  /*30e0*/  FADD R163, -R20, R157 ;  /* 0x0000009d14a37221 */ /* 0x008fe40000000100 */
[----:B------:R-:W-:-:S05]  /*30f0*/  FMUL R160, R151, 1.4426950216293334961 ;  /* 0x3fb8aa3b97a07820 */ /* 0x000fca0000400000 */
[----:B------:R-:W-:Y:S01]  /*3100*/  MUFU.EX2 R6, R6 ;  /* 0x0000000600067308 */ /* 0x000fe20000000800 */
[----:B------:R-:W-:-:S07]  /*3110*/  FMUL R163, R163, 1.4426950216293334961 ;  /* 0x3fb8aa3ba3a37820 */ /* 0x000fce0000400000 */
[----:B------:R-:W3:Y:S08]  /*3120*/  MUFU.EX2 R144, R144 ;  /* 0x0000009000907308 */ /* 0x000ef00000000800 */
[----:B------:R-:W-:Y:S08]  /*3130*/  MUFU.EX2 R11, R11 ;  /* 0x0000000b000b7308 */ /* 0x000ff00000000800 */
[----:B------:R-:W-:Y:S08]  /*3140*/  MUFU.EX2 R8, R8 ;  /* 0x0000000800087308 */ /* 0x000ff00000000800 */
[----:B------:R-:W4:Y:S08]  /*3150*/  MUFU.EX2 R138, R138 ;  /* 0x0000008a008a7308 */ /* 0x000f300000000800 */
[----:B------:R-:W-:Y:S08]  /*3160*/  MUFU.EX2 R5, R5 ;  /* 0x0000000500057308 */ /* 0x000ff00000000800 */
[----:B------:R-:W-:Y:S08]  /*3170*/  MUFU.EX2 R156, R156 ;  /* 0x0000009c009c7308 */ /* 0x000ff00000000800 */
[----:B------:R-:W-:Y:S08]  /*3180*/  MUFU.EX2 R149, R149 ;  /* 0x0000009500957308 */ /* 0x000ff00000000800 */
[----:B------:R-:W-:Y:S08]  /*3190*/  MUFU.EX2 R150, R161 ;  /* 0x000000a100967308 */ /* 0x000ff00000000800 */
[----:B------:R-:W-:Y:S08]  /*31a0*/  MUFU.EX2 R157, R162 ;  /* 0x000000a2009d7308 */ /* 0x000ff00000000800 */
[----:B------:R-:W-:Y:S08]  /*31b0*/  MUFU.EX2 R159, R159 ;  /* 0x0000009f009f7308 */ /* 0x000ff00000000800 */
[----:B------:R-:W5:Y:S08]  /*31c0*/  MUFU.EX2 R151, R163 ;  /* 0x000000a300977308 */ /* 0x000f700000000800 */
[----:B------:R-:W0:Y:S01]  /*31d0*/  MUFU.EX2 R160, R160 ;  /* 0x000000a000a07308 */ /* 0x000e220000000800 */
[C---:B---3--:R-:W-:Y:S01]  /*31e0*/  FMUL R124, R144.reuse, R124 ;  /* 0x0000007c907c7220 */ /* 0x048fe20000400000 */
[----:B------:R-:W-:Y:S01]  /*31f0*/  F2FP.PACK_AB R140, R9, R152 ;  /* 0x00000098098c723e */ /* 0x000fe200000000ff */
[----:B------:R-:W-:Y:S01]  /*3200*/  FMUL R125, R144, R125 ;  /* 0x0000007d907d7220 */ /* 0x000fe20000400000 */
[----:B------:R-:W-:Y:S01]  /*3210*/  F2FP.PACK_AB R142, R7, R6 ;  /* 0x00000006078e723e */ /* 0x000fe200000000ff */
[----:B----4-:R-:W-:Y:S01]  /*3220*/  FMUL R126, R138, R126 ;  /* 0x0000007e8a7e7220 */ /* 0x010fe20000400000 */
[----:B------:R-:W-:Y:S01]  /*3230*/  F2FP.PACK_AB R141, R146, R147 ;  /* 0x00000093928d723e */ /* 0x000fe200000000ff */
[----:B------:R-:W-:Y:S01]  /*3240*/  FMUL R127, R138, R127 ;  /* 0x0000007f8a7f7220 */ /* 0x000fe20000400000 */
[----:B------:R-:W-:Y:S01]  /*3250*/  F2FP.PACK_AB R143, R8, R11 ;  /* 0x0000000b088f723e */ /* 0x000fe200000000ff */
[----:B------:R-:W-:-:S02]  /*3260*/  FMUL R120, R144, R120 ;  /* 0x0000007890787220 */ /* 0x000fc40000400000 */
[----:B------:R-:W-:Y:S02]  /*3270*/  FMUL R121, R144, R121 ;  /* 0x0000007990797220 */ /* 0x000fe40000400000 */
[C---:B------:R-:W-:Y:S02]  /*3280*/  FMUL R122, R138.reuse, R122 ;  /* 0x0000007a8a7a7220 */ /* 0x040fe40000400000 */
[----:B------:R-:W-:Y:S02]  /*3290*/  FMUL R123, R138, R123 ;  /* 0x0000007b8a7b7220 */ /* 0x000fe40000400000 */
[C---:B------:R-:W-:Y:S02]  /*32a0*/  FMUL R116, R144.reuse, R116 ;  /* 0x0000007490747220 */ /* 0x040fe40000400000 */
[----:B------:R-:W-:Y:S02]  /*32b0*/  FMUL R117, R144, R117 ;  /* 0x0000007590757220 */ /* 0x000fe40000400000 */
        /* <DEDUP_REMOVED lines=20> */
[----:B------:R-:W-:Y:S02]  /*3400*/  FMUL R97, R144, R97 ;  /* 0x0000006190617220 */ /* 0x000fe40000400000 */
[----:B------:R-:W-:Y:S01]  /*3410*/  FMUL R99, R138, R99 ;  /* 0x000000638a637220 */ /* 0x000fe20000400000 */
[----:B0-----:R-:W-:Y:S01]  /*3420*/  HMMA.16816.F32 R124, R140, R24, R124 ;  /* 0x000000188c7c723c */ /* 0x001fe2000000187c */
[C---:B------:R-:W-:Y:S02]  /*3430*/  FMUL R92, R158.reuse, R92 ;  /* 0x0000005c9e5c7220 */ /* 0x040fe40000400000 */
[----:B------:R-:W-:Y:S02]  /*3440*/  FMUL R93, R158, R93 ;  /* 0x0000005d9e5d7220 */ /* 0x000fe40000400000 */
[----:B-----5:R-:W-:-:S02]  /*3450*/  FMUL R94, R151, R94 ;  /* 0x0000005e975e7220 */ /* 0x020fc40000400000 */
[C---:B------:R-:W-:Y:S01]  /*3460*/  FMUL R95, R151.reuse, R95 ;  /* 0x0000005f975f7220 */ /* 0x040fe20000400000 */
[C---:B------:R-:W-:Y:S01]  /*3470*/  HMMA.16816.F32 R120, R140.reuse, R40, R120 ;  /* 0x000000288c78723c */ /* 0x040fe20000001878 */
[C---:B------:R-:W-:Y:S02]  /*3480*/  FMUL R84, R158.reuse, R84 ;  /* 0x000000549e547220 */ /* 0x040fe40000400000 */
[C---:B------:R-:W-:Y:S02]  /*3490*/  FMUL R85, R158.reuse, R85 ;  /* 0x000000559e557220 */ /* 0x040fe40000400000 */
[C---:B------:R-:W-:Y:S02]  /*34a0*/  FMUL R86, R151.reuse, R86 ;  /* 0x0000005697567220 */ /* 0x040fe40000400000 */
[----:B------:R-:W-:Y:S01]  /*34b0*/  FMUL R87, R151, R87 ;  /* 0x0000005797577220 */ /* 0x000fe20000400000 */
[----:B------:R-:W-:Y:S01]  /*34c0*/  HMMA.16816.F32 R116, R140, R60, R116 ;  /* 0x0000003c8c74723c */ /* 0x000fe20000001874 */
[----:B------:R-:W-:-:S02]  /*34d0*/  FMUL R68, R158, R68 ;  /* 0x000000449e447220 */ /* 0x000fc40000400000 */
[C---:B------:R-:W-:Y:S02]  /*34e0*/  FMUL R69, R158.reuse, R69 ;  /* 0x000000459e457220 */ /* 0x040fe40000400000 */
[C---:B------:R-:W-:Y:S02]  /*34f0*/  FMUL R70, R151.reuse, R70 ;  /* 0x0000004697467220 */ /* 0x040fe40000400000 */
[C---:B------:R-:W-:Y:S01]  /*3500*/  FMUL R71, R151.reuse, R71 ;  /* 0x0000004797477220 */ /* 0x040fe20000400000 */
[----:B-1----:R-:W-:Y:S01]  /*3510*/  HMMA.16816.F32 R112, R140, R56, R112 ;  /* 0x000000388c70723c */ /* 0x002fe20000001870 */
[C---:B------:R-:W-:Y:S02]  /*3520*/  FMUL R80, R158.reuse, R80 ;  /* 0x000000509e507220 */ /* 0x040fe40000400000 */
[----:B------:R-:W-:Y:S02]  /*3530*/  FMUL R81, R158, R81 ;  /* 0x000000519e517220 */ /* 0x000fe40000400000 */
[----:B------:R-:W-:-:S03]  /*3540*/  FMUL R82, R151, R82 ;  /* 0x0000005297527220 */ /* 0x000fc60000400000 */
[----:B------:R-:W-:Y:S01]  /*3550*/  HMMA.16816.F32 R108, R140, R52, R108 ;  /* 0x000000348c6c723c */ /* 0x000fe2000000186c */
[----:B------:R-:W-:Y:S02]  /*3560*/  FMUL R83, R151, R83 ;  /* 0x0000005397537220 */ /* 0x000fe40000400000 */
[----:B------:R-:W-:-:S05]  /*3570*/  FFMA R133, R133, c[0x0][0x188], -R16 ;  /* 0x0000620085857a23 */ /* 0x000fca0000000810 */
[----:B------:R-:W-:Y:S01]  /*3580*/  HMMA.16816.F32 R104, R140, R48, R104 ;  /* 0x000000308c68723c */ /* 0x000fe20000001868 */
[----:B------:R-:W-:Y:S02]  /*3590*/  FFMA R134, R134, c[0x0][0x188], -R18 ;  /* 0x0000620086867a23 */ /* 0x000fe40000000812 */
[----:B------:R-:W-:-:S05]  /*35a0*/  FFMA R37, R37, c[0x0][0x188], -R19 ;  /* 0x0000620025257a23 */ /* 0x000fca0000000813 */
[----:B--2---:R-:W-:Y:S01]  /*35b0*/  HMMA.16816.F32 R100, R140, R44, R100 ;  /* 0x0000002c8c64723c */ /* 0x004fe20000001864 */
[----:B------:R-:W-:-:S07]  /*35c0*/  FFMA R30, R30, c[0x0][0x188], -R20 ;  /* 0x000062001e1e7a23 */ /* 0x000fce0000000814 */
[----:B------:R-:W-:Y:S01]  /*35d0*/  HMMA.16816.F32 R96, R140, R64, R96 ;  /* 0x000000408c60723c */ /* 0x000fe20000001860 */
[----:B------:R-:W-:-:S06]  /*35e0*/  FFMA R132, R132, c[0x0][0x188], -R16 ;  /* 0x0000620084847a23 */ /* 0x000fcc0000000810 */
[----:B------:R-:W-:Y:S02]  /*35f0*/  F2FP.PACK_AB R140, R148, R5 ;  /* 0x00000005948c723e */ /* 0x000fe400000000ff */
[----:B------:R-:W-:Y:S02]  /*3600*/  F2FP.PACK_AB R141, R157, R150 ;  /* 0x000000969d8d723e */ /* 0x000fe400000000ff */
[----:B------:R-:W-:Y:S02]  /*3610*/  F2FP.PACK_AB R142, R149, R156 ;  /* 0x0000009c958e723e */ /* 0x000fe400000000ff */
[----:B------:R-:W-:Y:S01]  /*3620*/  F2FP.PACK_AB R143, R160, R159 ;  /* 0x0000009fa08f723e */ /* 0x000fe200000000ff */
[----:B------:R-:W-:Y:S02]  /*3630*/  FFMA R135, R135, c[0x0][0x188], -R18 ;  /* 0x0000620087877a23 */ /* 0x000fe40000000812 */
[C---:B------:R-:W-:Y:S02]  /*3640*/  FMUL R72, R158.reuse, R72 ;  /* 0x000000489e487220 */ /* 0x040fe40000400000 */
[----:B------:R-:W-:-:S02]  /*3650*/  FMUL R73, R158, R73 ;  /* 0x000000499e497220 */ /* 0x000fc40000400000 */
[C---:B------:R-:W-:Y:S01]  /*3660*/  FMUL R74, R151.reuse, R74 ;  /* 0x0000004a974a7220 */ /* 0x040fe20000400000 */
[C---:B------:R-:W-:Y:S01]  /*3670*/  HMMA.16816.F32 R92, R140.reuse, R24, R92 ;  /* 0x000000188c5c723c */ /* 0x040fe2000000185c */
[----:B------:R-:W-:Y:S02]  /*3680*/  FMUL R75, R151, R75 ;  /* 0x0000004b974b7220 */ /* 0x000fe40000400000 */
[--C-:B------:R-:W-:Y:S02]  /*3690*/  FFMA R28, R28, c[0x0][0x188], -R19.reuse ;  /* 0x000062001c1c7a23 */ /* 0x100fe40000000813 */
[----:B------:R-:W-:Y:S02]  /*36a0*/  FFMA R36, R36, c[0x0][0x188], -R19 ;  /* 0x0000620024247a23 */ /* 0x000fe40000000813 */
[C---:B------:R-:W-:Y:S01]  /*36b0*/  FMUL R88, R158.reuse, R88 ;  /* 0x000000589e587220 */ /* 0x040fe20000400000 */
[----:B------:R-:W-:Y:S01]  /*36c0*/  HMMA.16816.F32 R84, R140, R60, R84 ;  /* 0x0000003c8c54723c */ /* 0x000fe20000001854 */
[----:B------:R-:W-:-:S02]  /*36d0*/  FMUL R89, R158, R89 ;  /* 0x000000599e597220 */ /* 0x000fc40000400000 */
[C---:B------:R-:W-:Y:S02]  /*36e0*/  FMUL R90, R151.reuse, R90 ;  /* 0x0000005a975a7220 */ /* 0x040fe40000400000 */
[----:B------:R-:W-:Y:S02]  /*36f0*/  FMUL R91, R151, R91 ;  /* 0x0000005b975b7220 */ /* 0x000fe40000400000 */
[----:B------:R-:W-:Y:S01]  /*3700*/  FMUL R25, R133, 1.4426950216293334961 ;  /* 0x3fb8aa3b85197820 */ /* 0x000fe20000400000 */
[----:B------:R-:W-:Y:S01]  /*3710*/  HMMA.16816.F32 R68, R140, R44, R68 ;  /* 0x0000002c8c44723c */ /* 0x000fe20000001844 */
[----:B------:R-:W-:Y:S02]  /*3720*/  FMUL R60, R134, 1.4426950216293334961 ;  /* 0x3fb8aa3b863c7820 */ /* 0x000fe40000400000 */
[C---:B------:R-:W-:Y:S02]  /*3730*/  FMUL R76, R158.reuse, R76 ;  /* 0x0000004c9e4c7220 */ /* 0x040fe40000400000 */
[----:B------:R-:W-:-:S02]  /*3740*/  FMUL R77, R158, R77 ;  /* 0x0000004d9e4d7220 */ /* 0x000fc40000400000 */
[C---:B------:R-:W-:Y:S01]  /*3750*/  FMUL R78, R151.reuse, R78 ;  /* 0x0000004e974e7220 */ /* 0x040fe20000400000 */
[----:B------:R-:W-:Y:S01]  /*3760*/  HMMA.16816.F32 R80, R140, R56, R80 ;  /* 0x000000388c50723c */ /* 0x000fe20000001850 */
[----:B------:R-:W-:Y:S02]  /*3770*/  FMUL R79, R151, R79 ;  /* 0x0000004f974f7220 */ /* 0x000fe40000400000 */
[----:B------:R-:W-:Y:S02]  /*3780*/  FMUL R45, R37, 1.4426950216293334961 ;  /* 0x3fb8aa3b252d7820 */ /* 0x000fe40000400000 */
[----:B------:R-:W-:Y:S02]  /*3790*/  FMUL R37, R30, 1.4426950216293334961 ;  /* 0x3fb8aa3b1e257820 */ /* 0x000fe40000400000 */
[----:B------:R-:W-:Y:S02]  /*37a0*/  FMUL R132, R132, 1.4426950216293334961 ;  /* 0x3fb8aa3b84847820 */ /* 0x000fe40000400000 */
[----:B------:R-:W-:-:S02]  /*37b0*/  FMUL R135, R135, 1.4426950216293334961 ;  /* 0x3fb8aa3b87877820 */ /* 0x000fc40000400000 */
[----:B------:R-:W-:Y:S02]  /*37c0*/  FFMA R29, R29, c[0x0][0x188], -R19 ;  /* 0x000062001d1d7a23 */ /* 0x000fe40000000813 */
[----:B------:R-:W-:Y:S02]  /*37d0*/  FMUL R28, R28, 1.4426950216293334961 ;  /* 0x3fb8aa3b1c1c7820 */ /* 0x000fe40000400000 */
[----:B------:R-:W-:Y:S02]  /*37e0*/  FMUL R56, R36, 1.4426950216293334961 ;  /* 0x3fb8aa3b24387820 */ /* 0x000fe40000400000 */
[----:B------:R-:W-:Y:S01]  /*37f0*/  FFMA R36, R31, c[0x0][0x188], -R20 ;  /* 0x000062001f247a23 */ /* 0x000fe20000000814 */
[----:B------:R-:W-:Y:S01]  /*3800*/  HMMA.16816.F32 R72, R140, R48, R72 ;  /* 0x000000308c48723c */ /* 0x000fe20000001848 */
[--C-:B------:R-:W-:Y:S02]  /*3810*/  FFMA R128, R128, c[0x0][0x188], -R16.reuse ;  /* 0x0000620080807a23 */ /* 0x100fe40000000810 */
[----:B------:R-:W-:-:S02]  /*3820*/  FFMA R129, R129, c[0x0][0x188], -R16 ;  /* 0x0000620081817a23 */ /* 0x000fc40000000810 */
[--C-:B------:R-:W-:Y:S01]  /*3830*/  FFMA R131, R131, c[0x0][0x188], -R18.reuse ;  /* 0x0000620083837a23 */ /* 0x100fe20000000812 */
[----:B------:R-:W-:Y:S01]  /*3840*/  MUFU.EX2 R24, R132 ;  /* 0x0000008400187308 */ /* 0x000fe20000000800 */
[----:B------:R-:W-:Y:S01]  /*3850*/  FFMA R130, R130, c[0x0][0x188], -R18 ;  /* 0x0000620082827a23 */ /* 0x000fe20000000812 */
[C---:B------:R-:W-:Y:S01]  /*3860*/  HMMA.16816.F32 R88, R140.reuse, R40, R88 ;  /* 0x000000288c58723c */ /* 0x040fe20000001858 */
[----:B------:R-:W-:Y:S02]  /*3870*/  FMUL R29, R29, 1.4426950216293334961 ;  /* 0x3fb8aa3b1d1d7820 */ /* 0x000fe40000400000 */
[----:B------:R-:W-:Y:S02]  /*3880*/  FFMA R38, R38, c[0x0][0x188], -R20 ;  /* 0x0000620026267a23 */ /* 0x000fe40000000814 */
[----:B------:R-:W-:Y:S01]  /*3890*/  FMUL R36, R36, 1.4426950216293334961 ;  /* 0x3fb8aa3b24247820 */ /* 0x000fe20000400000 */
[----:B------:R-:W0:Y:S01]  /*38a0*/  MUFU.EX2 R25, R25 ;  /* 0x0000001900197308 */ /* 0x000e220000000800 */
[----:B------:R-:W-:Y:S01]  /*38b0*/  FMUL R40, R128, 1.4426950216293334961 ;  /* 0x3fb8aa3b80287820 */ /* 0x000fe20000400000 */
[----:B------:R-:W-:Y:S01]  /*38c0*/  HMMA.16816.F32 R76, R140, R52, R76 ;  /* 0x000000348c4c723c */ /* 0x000fe2000000184c */
[----:B------:R-:W-:-:S02]  /*38d0*/  FMUL R41, R129, 1.4426950216293334961 ;  /* 0x3fb8aa3b81297820 */ /* 0x000fc40000400000 */
[----:B------:R-:W-:-:S03]  /*38e0*/  FADD R9, R152, R9 ;  /* 0x0000000998097221 */ /* 0x000fc60000000000 */
[----:B------:R-:W-:Y:S01]  /*38f0*/  MUFU.EX2 R60, R60 ;  /* 0x0000003c003c7308 */ /* 0x000fe20000000800 */
[----:B------:R-:W-:Y:S02]  /*3900*/  FMUL R53, R131, 1.4426950216293334961 ;  /* 0x3fb8aa3b83357820 */ /* 0x000fe40000400000 */
[----:B------:R-:W-:-:S05]  /*3910*/  FADD R5, R5, R148 ;  /* 0x0000009405057221 */ /* 0x000fca0000000000 */
[----:B------:R-:W1:Y:S01]  /*3920*/  MUFU.EX2 R57, R135 ;  /* 0x0000008700397308 */ /* 0x000e620000000800 */
[----:B------:R-:W-:Y:S02]  /*3930*/  FMUL R130, R130, 1.4426950216293334961 ;  /* 0x3fb8aa3b82827820 */ /* 0x000fe40000400000 */
[----:B------:R-:W-:-:S05]  /*3940*/  FFMA R39, R39, c[0x0][0x188], -R20 ;  /* 0x0000620027277a23 */ /* 0x000fca0000000814 */
[----:B------:R0:W2:Y:S01]  /*3950*/  MUFU.EX2 R48, R28 ;  /* 0x0000001c00307308 */ /* 0x0000a20000000800 */
[----:B------:R-:W-:Y:S02]  /*3960*/  FADD R146, R147, R146 ;  /* 0x0000009293927221 */ /* 0x000fe40000000000 */
[----:B------:R-:W-:-:S05]  /*3970*/  FADD R150, R150, R157 ;  /* 0x0000009d96967221 */ /* 0x000fca0000000000 */
[----:B------:R-:W3:Y:S01]  /*3980*/  MUFU.EX2 R37, R37 ;  /* 0x0000002500257308 */ /* 0x000ee20000000800 */
[----:B------:R-:W-:Y:S02]  /*3990*/  FMUL R38, R38, 1.4426950216293334961 ;  /* 0x3fb8aa3b26267820 */ /* 0x000fe40000400000 */
[----:B------:R-:W-:-:S05]  /*39a0*/  FADD R6, R6, R9 ;  /* 0x0000000906067221 */ /* 0x000fca0000000000 */
[----:B------:R1:W4:Y:S01]  /*39b0*/  MUFU.EX2 R49, R29 ;  /* 0x0000001d00317308 */ /* 0x0003220000000800 */
[----:B------:R-:W-:Y:S02]  /*39c0*/  FADD R156, R156, R5 ;  /* 0x000000059c9c7221 */ /* 0x000fe40000000000 */
[----:B------:R-:W-:-:S05]  /*39d0*/  FADD R11, R11, R146 ;  /* 0x000000920b0b7221 */ /* 0x000fca0000000000 */
[----:B------:R-:W-:Y:S01]  /*39e0*/  MUFU.EX2 R44, R56 ;  /* 0x00000038002c7308 */ /* 0x000fe20000000800 */
[----:B------:R-:W-:Y:S02]  /*39f0*/  FADD R159, R159, R150 ;  /* 0x000000969f9f7221 */ /* 0x000fe40000000000 */
[----:B------:R-:W-:-:S05]  /*3a00*/  FMUL R39, R39, 1.4426950216293334961 ;  /* 0x3fb8aa3b27277820 */ /* 0x000fca0000400000 */
[----:B------:R-:W5:Y:S01]  /*3a10*/  MUFU.EX2 R56, R36 ;  /* 0x0000002400387308 */ /* 0x000f620000000800 */
[----:B------:R-:W-:Y:S02]  /*3a20*/  FADD R7, R7, R6 ;  /* 0x0000000607077221 */ /* 0x000fe40000000000 */
[----:B------:R-:W-:-:S05]  /*3a30*/  FADD R149, R149, R156 ;  /* 0x0000009c95957221 */ /* 0x000fca0000000000 */
[----:B------:R-:W-:Y:S01]  /*3a40*/  MUFU.EX2 R40, R40 ;  /* 0x0000002800287308 */ /* 0x000fe20000000800 */
[----:B------:R-:W-:Y:S02]  /*3a50*/  FADD R11, R8, R11 ;  /* 0x0000000b080b7221 */ /* 0x000fe40000000000 */
[----:B------:R-:W-:-:S05]  /*3a60*/  FADD R160, R160, R159 ;  /* 0x0000009fa0a07221 */ /* 0x000fca0000000000 */
[----:B------:R-:W0:Y:S08]  /*3a70*/  MUFU.EX2 R41, R41 ;  /* 0x0000002900297308 */ /* 0x000e300000000800 */
[----:B------:R-:W-:Y:S08]  /*3a80*/  MUFU.EX2 R52, R130 ;  /* 0x0000008200347308 */ /* 0x000ff00000000800 */
[----:B------:R-:W3:Y:S01]  /*3a90*/  MUFU.EX2 R53, R53 ;  /* 0x0000003500357308 */ /* 0x000ee20000000800 */
[----:B0-----:R-:W-:-:S07]  /*3aa0*/  F2FP.PACK_AB R28, R25, R24 ;  /* 0x00000018191c723e */ /* 0x001fce00000000ff */
[----:B------:R-:W0:Y:S01]  /*3ab0*/  MUFU.EX2 R5, R38 ;  /* 0x0000002600057308 */ /* 0x000e220000000800 */
[----:B-1----:R-:W-:Y:S01]  /*3ac0*/  F2FP.PACK_AB R29, R57, R60 ;  /* 0x0000003c391d723e */ /* 0x002fe200000000ff */
[----:B--2---:R-:W-:Y:S02]  /*3ad0*/  FADD R8, R48, R149 ;  /* 0x0000009530087221 */ /* 0x004fe40000000000 */
[----:B------:R-:W-:-:S04]  /*3ae0*/  FADD R24, R24, R7 ;  /* 0x0000000718187221 */ /* 0x000fc80000000000 */
[----:B------:R-:W1:Y:S01]  /*3af0*/  MUFU.EX2 R45, R45 ;  /* 0x0000002d002d7308 */ /* 0x000e620000000800 */
[----:B------:R-:W-:Y:S02]  /*3b00*/  FADD R60, R60, R11 ;  /* 0x0000000b3c3c7221 */ /* 0x000fe40000000000 */
[----:B---3--:R-:W-:-:S05]  /*3b10*/  FADD R9, R37, R160 ;  /* 0x000000a025097221 */ /* 0x008fca0000000000 */
[----:B------:R-:W2:Y:S01]  /*3b20*/  MUFU.EX2 R6, R39 ;  /* 0x0000002700067308 */ /* 0x000ea20000000800 */
[----:B----4-:R-:W-:Y:S02]  /*3b30*/  FADD R7, R49, R8 ;  /* 0x0000000831077221 */ /* 0x010fe40000000000 */
[----:B------:R-:W-:Y:S02]  /*3b40*/  FADD R25, R25, R24 ;  /* 0x0000001819197221 */ /* 0x000fe40000000000 */
[----:B------:R-:W-:Y:S02]  /*3b50*/  FADD R57, R57, R60 ;  /* 0x0000003c39397221 */ /* 0x000fe40000000000 */
[----:B-----5:R-:W-:Y:S01]  /*3b60*/  FADD R8, R56, R9 ;  /* 0x0000000938087221 */ /* 0x020fe20000000000 */
[----:B------:R-:W-:Y:S01]  /*3b70*/  F2FP.PACK_AB R30, R41, R40 ;  /* 0x00000028291e723e */ /* 0x000fe200000000ff */
[----:B------:R-:W-:Y:S01]  /*3b80*/  FADD R24, R44, R7 ;  /* 0x000000072c187221 */ /* 0x000fe20000000000 */
[----:B------:R-:W-:Y:S01]  /*3b90*/  F2FP.PACK_AB R31, R53, R52 ;  /* 0x00000034351f723e */ /* 0x000fe200000000ff */
[----:B------:R-:W-:-:S02]  /*3ba0*/  FADD R40, R40, R25 ;  /* 0x0000001928287221 */ /* 0x000fc40000000000 */
[----:B------:R-:W-:Y:S02]  /*3bb0*/  FADD R52, R52, R57 ;  /* 0x0000003934347221 */ /* 0x000fe40000000000 */
[----:B0-----:R-:W-:Y:S02]  /*3bc0*/  FADD R7, R5, R8 ;  /* 0x0000000805077221 */ /* 0x001fe40000000000 */
[----:B------:R-:W-:Y:S02]  /*3bd0*/  FADD R40, R41, R40 ;  /* 0x0000002829287221 */ /* 0x000fe40000000000 */
[----:B------:R-:W-:Y:S02]  /*3be0*/  FADD R52, R53, R52 ;  /* 0x0000003435347221 */ /* 0x000fe40000000000 */
[----:B-1----:R-:W-:Y:S02]  /*3bf0*/  FADD R24, R45, R24 ;  /* 0x000000182d187221 */ /* 0x002fe40000000000 */
[----:B--2---:R-:W-:Y:S01]  /*3c00*/  FADD R7, R6, R7 ;  /* 0x0000000706077221 */ /* 0x004fe20000000000 */
[----:B------:R-:W0:Y:S04]  /*3c10*/  SHFL.BFLY PT, R9, R40, 0x2, 0x1f ;  /* 0x0c401f0028097f89 */ /* 0x000e2800000e0000 */
[----:B------:R-:W1:Y:S04]  /*3c20*/  SHFL.BFLY PT, R11, R52, 0x2, 0x1f ;  /* 0x0c401f00340b7f89 */ /* 0x000e6800000e0000 */
[----:B------:R-:W2:Y:S04]  /*3c30*/  SHFL.BFLY PT, R25, R24, 0x2, 0x1f ;  /* 0x0c401f0018197f89 */ /* 0x000ea800000e0000 */
[----:B------:R-:W3:Y:S01]  /*3c40*/  SHFL.BFLY PT, R8, R7, 0x2, 0x1f ;  /* 0x0c401f0007087f89 */ /* 0x000ee200000e0000 */
[----:B------:R-:W-:-:S02]  /*3c50*/  F2FP.PACK_AB R36, R49, R48 ;  /* 0x000000303124723e */ /* 0x000fc400000000ff */
[----:B------:R-:W-:Y:S02]  /*3c60*/  F2FP.PACK_AB R37, R56, R37 ;  /* 0x000000253825723e */ /* 0x000fe400000000ff */
[----:B------:R-:W-:Y:S02]  /*3c70*/  F2FP.PACK_AB R38, R45, R44 ;  /* 0x0000002c2d26723e */ /* 0x000fe400000000ff */
[----:B------:R-:W-:Y:S01]  /*3c80*/  F2FP.PACK_AB R39, R6, R5 ;  /* 0x000000050627723e */ /* 0x000fe200000000ff */
[C---:B------:R-:W-:Y:S02]  /*3c90*/  FMUL R32, R158.reuse, R32 ;  /* 0x000000209e207220 */ /* 0x040fe40000400000 */
[----:B------:R-:W-:Y:S02]  /*3ca0*/  FMUL R33, R158, R33 ;  /* 0x000000219e217220 */ /* 0x000fe40000400000 */
[C---:B------:R-:W-:Y:S02]  /*3cb0*/  FMUL R34, R151.reuse, R34 ;  /* 0x0000002297227220 */ /* 0x040fe40000400000 */
[----:B------:R-:W-:-:S02]  /*3cc0*/  FMUL R35, R151, R35 ;  /* 0x0000002397237220 */ /* 0x000fc40000400000 */
[----:B0-----:R-:W-:Y:S02]  /*3cd0*/  FADD R9, R40, R9 ;  /* 0x0000000928097221 */ /* 0x001fe40000000000 */
[----:B-1----:R-:W-:Y:S02]  /*3ce0*/  FADD R11, R52, R11 ;  /* 0x0000000b340b7221 */ /* 0x002fe40000000000 */
[----:B--2---:R-:W-:Y:S02]  /*3cf0*/  FADD R25, R24, R25 ;  /* 0x0000001918197221 */ /* 0x004fe40000000000 */
[----:B---3--:R-:W-:Y:S01]  /*3d00*/  FADD R7, R7, R8 ;  /* 0x0000000807077221 */ /* 0x008fe20000000000 */
[-C--:B------:R-:W-:Y:S01]  /*3d10*/  HMMA.16816.F32 R124, R28, R26.reuse, R124 ;  /* 0x0000001a1c7c723c */ /* 0x080fe2000000187c */
[----:B------:R-:W0:Y:S04]  /*3d20*/  SHFL.BFLY PT, R6, R9, 0x1, 0x1f ;  /* 0x0c201f0009067f89 */ /* 0x000e2800000e0000 */
[----:B------:R-:W1:Y:S03]  /*3d30*/  SHFL.BFLY PT, R8, R11, 0x1, 0x1f ;  /* 0x0c201f000b087f89 */ /* 0x000e6600000e0000 */
[----:B------:R-:W-:Y:S01]  /*3d40*/  HMMA.16816.F32 R92, R36, R26, R92 ;  /* 0x0000001a245c723c */ /* 0x000fe2000000185c */
[----:B------:R-:W2:Y:S04]  /*3d50*/  SHFL.BFLY PT, R24, R25, 0x1, 0x1f ;  /* 0x0c201f0019187f89 */ /* 0x000ea800000e0000 */
[----:B------:R-:W3:Y:S03]  /*3d60*/  SHFL.BFLY PT, R26, R7, 0x1, 0x1f ;  /* 0x0c201f00071a7f89 */ /* 0x000ee600000e0000 */
[----:B------:R-:W-:Y:S01]  /*3d70*/  HMMA.16816.F32 R32, R140, R64, R32 ;  /* 0x000000408c20723c */ /* 0x000fe20000001820 */
[----:B------:R-:W-:-:S04]  /*3d80*/  IADD3 R3, R3, 0x20, RZ ;  /* 0x0000002003037810 */ /* 0x000fc80007ffe0ff */
[----:B------:R-:W-:Y:S02]  /*3d90*/  ISETP.GE.AND P0, PT, R3, c[0x0][0x1d0], PT ;  /* 0x0000740003007a0c */ /* 0x000fe40003f06270 */
[----:B------:R-:W-:Y:S01]  /*3da0*/  MOV R5, 0x20 ;  /* 0x0000002000057802 */ /* 0x000fe20000000f00 */
[----:B------:R-:W-:Y:S01]  /*3db0*/  HMMA.16816.F32 R120, R28, R42, R120 ;  /* 0x0000002a1c78723c */ /* 0x000fe20000001878 */
[----:B0-----:R-:W-:Y:S02]  /*3dc0*/  FADD R6, R9, R6 ;  /* 0x0000000609067221 */ /* 0x001fe40000000000 */
[----:B-1----:R-:W-:-:S05]  /*3dd0*/  FADD R8, R11, R8 ;  /* 0x000000080b087221 */ /* 0x002fca0000000000 */
[----:B------:R-:W-:Y:S01]  /*3de0*/  HMMA.16816.F32 R116, R28, R62, R116 ;  /* 0x0000003e1c74723c */ /* 0x000fe20000001874 */
[----:B--2---:R-:W-:Y:S02]  /*3df0*/  FADD R24, R25, R24 ;  /* 0x0000001819187221 */ /* 0x004fe40000000000 */
[----:B---3--:R-:W-:-:S05]  /*3e00*/  FADD R26, R7, R26 ;  /* 0x0000001a071a7221 */ /* 0x008fca0000000000 */
[----:B------:R-:W-:Y:S01]  /*3e10*/  HMMA.16816.F32 R112, R28, R58, R112 ;  /* 0x0000003a1c70723c */ /* 0x000fe20000001870 */
[C---:B------:R-:W-:Y:S01]  /*3e20*/  IMAD R10, R5.reuse, c[0x0][0x1b4], R10 ;  /* 0x00006d00050a7a24 */ /* 0x040fe200078e020a */
[----:B------:R-:W-:Y:S01]  /*3e30*/  MOV R7, R16 ;  /* 0x0000001000077202 */ /* 0x000fe20000000f00 */
[----:B------:R-:W-:Y:S01]  /*3e40*/  IMAD R17, R5, c[0x0][0x1a4], R17 ;  /* 0x0000690005117a24 */ /* 0x000fe200078e0211 */
[----:B------:R-:W-:Y:S01]  /*3e50*/  MOV R5, R18 ;  /* 0x0000001200057202 */ /* 0x000fe20000000f00 */
[----:B------:R-:W-:-:S03]  /*3e60*/  FFMA R145, R144, R145, R6 ;  /* 0x0000009190917223 */ /* 0x000fc60000000006 */
[----:B------:R-:W-:Y:S01]  /*3e70*/  HMMA.16816.F32 R108, R28, R54, R108 ;  /* 0x000000361c6c723c */ /* 0x000fe2000000186c */
[----:B------:R-:W-:Y:S01]  /*3e80*/  FFMA R139, R138, R139, R8 ;  /* 0x0000008b8a8b7223 */ /* 0x000fe20000000008 */
[----:B------:R-:W-:Y:S01]  /*3e90*/  MOV R44, R19 ;  /* 0x00000013002c7202 */ /* 0x000fe20000000f00 */
[----:B------:R-:W-:Y:S01]  /*3ea0*/  FFMA R137, R158, R137, R24 ;  /* 0x000000899e897223 */ /* 0x000fe20000000018 */
[----:B------:R-:W-:Y:S01]  /*3eb0*/  MOV R157, R20 ;  /* 0x00000014009d7202 */ /* 0x000fe20000000f00 */
[----:B------:R-:W-:-:S03]  /*3ec0*/  FFMA R136, R151, R136, R26 ;  /* 0x0000008897887223 */ /* 0x000fc6000000001a */
[C---:B------:R-:W-:Y:S08]  /*3ed0*/  HMMA.16816.F32 R104, R28.reuse, R50, R104 ;  /* 0x000000321c68723c */ /* 0x040ff00000001868 */
[C---:B------:R-:W-:Y:S08]  /*3ee0*/  HMMA.16816.F32 R100, R28.reuse, R46, R100 ;  /* 0x0000002e1c64723c */ /* 0x040ff00000001864 */
[----:B------:R-:W-:Y:S08]  /*3ef0*/  HMMA.16816.F32 R96, R28, R66, R96 ;  /* 0x000000421c60723c */ /* 0x000ff00000001860 */
[C---:B------:R-:W-:Y:S08]  /*3f00*/  HMMA.16816.F32 R88, R36.reuse, R42, R88 ;  /* 0x0000002a2458723c */ /* 0x040ff00000001858 */
[C---:B------:R-:W-:Y:S08]  /*3f10*/  HMMA.16816.F32 R84, R36.reuse, R62, R84 ;  /* 0x0000003e2454723c */ /* 0x040ff00000001854 */
[C---:B------:R-:W-:Y:S08]  /*3f20*/  HMMA.16816.F32 R80, R36.reuse, R58, R80 ;  /* 0x0000003a2450723c */ /* 0x040ff00000001850 */
[C---:B------:R-:W-:Y:S08]  /*3f30*/  HMMA.16816.F32 R76, R36.reuse, R54, R76 ;  /* 0x00000036244c723c */ /* 0x040ff0000000184c */
[C---:B------:R-:W-:Y:S08]  /*3f40*/  HMMA.16816.F32 R72, R36.reuse, R50, R72 ;  /* 0x000000322448723c */ /* 0x040ff00000001848 */
[C---:B------:R-:W-:Y:S08]  /*3f50*/  HMMA.16816.F32 R68, R36.reuse, R46, R68 ;  /* 0x0000002e2444723c */ /* 0x040ff00000001844 */
[----:B------:R-:W-:Y:S01]  /*3f60*/  HMMA.16816.F32 R32, R36, R66, R32 ;  /* 0x000000422420723c */ /* 0x000fe20000001820 */
[----:B------:R-:W-:Y:S01]  /*3f70*/  @P0 CALL.REL.NOINC `(.L_x_1) ;  /* 0x0000001000000944 */ /* 0x000fe20003c00000 */
[----:B------:R-:W-:Y:S06]  /*3f80*/  BRA `(.L_x_2) ;  /* 0xffffe2d000007947 */ /* 0x000fec000383ffff */
.L_x_1:
[----:B------:R-:W-:-:S03]  /*3f90*/  NOP ;  /* 0x0000000000007918 */ /* 0x000fc60000000000 */
[----:B------:R-:W-:Y:S02]  /*3fa0*/  MOV R3, R20 ;  /* 0x0000001400037202 */ /* 0x000fe40000000f00 */
[----:B------:R-:W-:-:S02]  /*3fb0*/  MOV R14, R19 ;  /* 0x00000013000e7202 */ /* 0x000fc40000000f00 */
[----:B------:R-:W-:Y:S02]  /*3fc0*/  MOV R15, R18 ;  /* 0x00000012000f7202 */ /* 0x000fe40000000f00 */
[----:B------:R-:W-:-:S07]  /*3fd0*/  MOV R28, R16 ;  /* 0x00000010001c7202 */ /* 0x000fce0000000f00 */
.L_x_0:
[----:B------:R-:W-:Y:S01]  /*3fe0*/  SHF.L.U32 R8, R0, 0x2, RZ ;  /* 0x0000000200087819 */ /* 0x000fe200000006ff */
[C---:B------:R-:W-:Y:S01]  /*3ff0*/  FMUL R24, R145.reuse, 8388608 ;  /* 0x4b00000091187820 */ /* 0x040fe20000400000 */
[----:B------:R-:W-:Y:S01]  /*4000*/  MOV R27, R35 ;  /* 0x00000023001b7202 */ /* 0x000fe20000000f00 */
[----:B------:R-:W-:Y:S01]  /*4010*/  FMUL R35, R136, 8388608 ;  /* 0x4b00000088237820 */ /* 0x000fe20000400000 */
[----:B------:R-:W-:Y:S01]  /*4020*/  FSETP.GEU.AND P1, PT, R145, 1.175494350822287508e-38, PT ;  /* 0x008000009100780b */ /* 0x000fe20003f2e000 */
[----:B------:R-:W-:Y:S01]  /*4030*/  FMUL R25, R139, 8388608 ;  /* 0x4b0000008b197820 */ /* 0x000fe20000400000 */
[----:B------:R-:W-:Y:S01]  /*4040*/  SHF.L.U32 R5, R0, 0x9, RZ ;  /* 0x0000000900057819 */ /* 0x000fe200000006ff */
[----:B------:R-:W-:Y:S01]  /*4050*/  FMUL R26, R137, 8388608 ;  /* 0x4b000000891a7820 */ /* 0x000fe20000400000 */
[----:B------:R-:W-:Y:S01]  /*4060*/  FSETP.GEU.AND P4, PT, R136, 1.175494350822287508e-38, PT ;  /* 0x008000008800780b */ /* 0x000fe20003f8e000 */
[----:B------:R-:W-:Y:S01]  /*4070*/  BAR.SYNC.DEFER_BLOCKING 0x0 ;  /* 0x0000000000007b1d */ /* 0x000fe20000010000 */
[----:B------:R-:W-:-:S02]  /*4080*/  LOP3.LUT R4, R8, 0x70, RZ, 0xc0, !PT ;  /* 0x0000007008047812 */ /* 0x000fc400078ec0ff */
[----:B------:R-:W-:Y:S02]  /*4090*/  FSEL R24, R24, R145, !P1 ;  /* 0x0000009118187208 */ /* 0x000fe40004800000 */
[----:B------:R-:W-:Y:S02]  /*40a0*/  FSETP.GEU.AND P2, PT, R139, 1.175494350822287508e-38, PT ;  /* 0x008000008b00780b */ /* 0x000fe40003f4e000 */
[----:B------:R-:W-:Y:S02]  /*40b0*/  SHF.L.U32 R7, R0, 0x5, RZ ;  /* 0x0000000500077819 */ /* 0x000fe400000006ff */
[----:B------:R-:W-:Y:S02]  /*40c0*/  LOP3.LUT R6, R5, 0x3000, RZ, 0xc0, !PT ;  /* 0x0000300005067812 */ /* 0x000fe400078ec0ff */
[----:B------:R-:W-:Y:S02]  /*40d0*/  FSEL R35, R35, R136, !P4 ;  /* 0x0000008823237208 */ /* 0x000fe40006000000 */
[----:B------:R-:W-:-:S02]  /*40e0*/  LEA R153, R153, R4, 0x3 ;  /* 0x0000000499997211 */ /* 0x000fc400078e18ff */
[----:B------:R-:W-:Y:S02]  /*40f0*/  IADD3 R4, R24, -0x3f3504f3, RZ ;  /* 0xc0cafb0d18047810 */ /* 0x000fe40007ffe0ff */
[----:B------:R-:W-:Y:S02]  /*4100*/  FSEL R25, R25, R139, !P2 ;  /* 0x0000008b19197208 */ /* 0x000fe40005000000 */
[----:B------:R-:W-:Y:S02]  /*4110*/  SHF.L.U32 R11, R0, 0xb, RZ ;  /* 0x0000000b000b7819 */ /* 0x000fe400000006ff */
[----:B------:R-:W-:Y:S02]  /*4120*/  SHF.R.U32.HI R17, RZ, 0x1, R0 ;  /* 0x00000001ff117819 */ /* 0x000fe40000011600 */
[----:B------:R-:W-:Y:S02]  /*4130*/  FSETP.GEU.AND P3, PT, R137, 1.175494350822287508e-38, PT ;  /* 0x008000008900780b */ /* 0x000fe40003f6e000 */
[----:B------:R-:W-:Y:S01]  /*4140*/  LOP3.LUT R10, R6, 0x60, R7, 0xf8, !PT ;  /* 0x00000060060a7812 */ /* 0x000fe200078ef807 */
[----:B------:R-:W-:Y:S01]  /*4150*/  IMAD R6, R154, c[0x0][0x1c4], RZ ;  /* 0x000071009a067a24 */ /* 0x000fe200078e02ff */
[----:B------:R-:W-:-:S02]  /*4160*/  IADD3 R0, R35, -0x3f3504f3, RZ ;  /* 0xc0cafb0d23007810 */ /* 0x000fc40007ffe0ff */
[----:B------:R-:W-:Y:S02]  /*4170*/  LOP3.LUT R19, R4, 0xff800000, RZ, 0xc0, !PT ;  /* 0xff80000004137812 */ /* 0x000fe400078ec0ff */
[----:B------:R-:W-:Y:S02]  /*4180*/  IADD3 R4, R25, -0x3f3504f3, RZ ;  /* 0xc0cafb0d19047810 */ /* 0x000fe40007ffe0ff */
[----:B------:R-:W-:Y:S01]  /*4190*/  FSEL R26, R26, R137, !P3 ;  /* 0x000000891a1a7208 */ /* 0x000fe20005800000 */
[----:B------:R-:W0:Y:S01]  /*41a0*/  I2F R5, R19 ;  /* 0x0000001300057306 */ /* 0x000e220000201400 */
[----:B------:R-:W-:Y:S02]  /*41b0*/  LOP3.LUT R46, R0, 0xff800000, RZ, 0xc0, !PT ;  /* 0xff800000002e7812 */ /* 0x000fe400078ec0ff */
[----:B------:R-:W-:Y:S02]  /*41c0*/  FSETP.GT.AND P0, PT, |R136|, 8.50705917302346158658e+37, PT ;  /* 0x7e8000008800780b */ /* 0x000fe40003f04200 */
[----:B------:R-:W-:Y:S01]  /*41d0*/  LOP3.LUT R0, R17, 0x4, RZ, 0xc0, !PT ;  /* 0x0000000411007812 */ /* 0x000fe200078ec0ff */
[C---:B------:R-:W-:Y:S01]  /*41e0*/  IMAD.HI R17, R6.reuse, 0x2, RZ ;  /* 0x0000000206117827 */ /* 0x040fe200078e02ff */
[----:B------:R-:W-:-:S02]  /*41f0*/  SHF.L.U32 R31, R6, 0x1, RZ ;  /* 0x00000001061f7819 */ /* 0x000fc400000006ff */
[----:B------:R-:W-:Y:S02]  /*4200*/  LOP3.LUT R42, R4, 0xff800000, RZ, 0xc0, !PT ;  /* 0xff800000042a7812 */ /* 0x000fe400078ec0ff */
[----:B------:R-:W-:Y:S02]  /*4210*/  FSEL R6, RZ, -23, P2 ;  /* 0xc1b80000ff067808 */ /* 0x000fe40001000000 */
[----:B------:R-:W-:Y:S01]  /*4220*/  IADD3 R4, R26, -0x3f3504f3, RZ ;  /* 0xc0cafb0d1a047810 */ /* 0x000fe20007ffe0ff */
[----:B------:R1:W-:Y:S01]  /*4230*/  I2F R7, R42 ;  /* 0x0000002a00077306 */ /* 0x0003e20000201400 */
[C---:B------:R-:W-:Y:S01]  /*4240*/  FSETP.GEU.AND P2, PT, |R136|.reuse, 1.175494350822287508e-38, PT ;  /* 0x008000008800780b */ /* 0x040fe20003f4e200 */
[----:B------:R-:W-:Y:S01]  /*4250*/  @P0 FMUL R136, R136, 0.25 ;  /* 0x3e80000088880820 */ /* 0x000fe20000400000 */
[----:B------:R-:W-:Y:S01]  /*4260*/  LOP3.LUT R43, R4, 0xff800000, RZ, 0xc0, !PT ;  /* 0xff800000042b7812 */ /* 0x000fe200078ec0ff */
[----:B------:R-:W-:Y:S01]  /*4270*/  IMAD R4, R2, c[0x0][0x1c0], RZ ;  /* 0x0000700002047a24 */ /* 0x000fe200078e02ff */
[----:B------:R-:W-:Y:S01]  /*4280*/  LOP3.LUT R16, R11, 0x3000, RZ, 0xc0, !PT ;  /* 0x000030000b107812 */ /* 0x000fe200078ec0ff */
[----:B------:R-:W-:Y:S01]  /*4290*/  @P0 FMUL R27, R27, 0.25 ;  /* 0x3e8000001b1b0820 */ /* 0x000fe20000400000 */
[----:B------:R-:W-:Y:S01]  /*42a0*/  MOV R49, R32 ;  /* 0x0000002000317202 */ /* 0x000fe20000000f00 */
[----:B------:R-:W-:Y:S01]  /*42b0*/  @P0 FMUL R34, R34, 0.25 ;  /* 0x3e80000022220820 */ /* 0x000fe20000400000 */
[----:B------:R-:W-:Y:S01]  /*42c0*/  LEA R155, R155, R16, 0x4 ;  /* 0x000000109b9b7211 */ /* 0x000fe200078e20ff */
[C---:B------:R-:W-:Y:S01]  /*42d0*/  IMAD.HI R16, R4.reuse, 0x2, RZ ;  /* 0x0000000204107827 */ /* 0x040fe200078e02ff */
[----:B------:R-:W-:Y:S01]  /*42e0*/  SHF.L.U32 R30, R4, 0x1, RZ ;  /* 0x00000001041e7819 */ /* 0x000fe200000006ff */
[----:B------:R2:W-:Y:S01]  /*42f0*/  I2F R9, R43 ;  /* 0x0000002b00097306 */ /* 0x0005e20000201400 */
[----:B------:R-:W-:Y:S01]  /*4300*/  FSEL R4, RZ, -23, P1 ;  /* 0xc1b80000ff047808 */ /* 0x000fe20000800000 */
[----:B------:R-:W-:Y:S01]  /*4310*/  @P0 FMUL R71, R71, 0.25 ;  /* 0x3e80000047470820 */ /* 0x000fe20000400000 */
[----:B------:R-:W-:Y:S01]  /*4320*/  FSETP.GT.AND P1, PT, |R137|, 8.50705917302346158658e+37, PT ;  /* 0x7e8000008900780b */ /* 0x000fe20003f24200 */
[----:B------:R-:W-:Y:S01]  /*4330*/  @P0 FMUL R70, R70, 0.25 ;  /* 0x3e80000046460820 */ /* 0x000fe20000400000 */
[----:B------:R-:W-:Y:S01]  /*4340*/  MOV R21, R33 ;  /* 0x0000002100157202 */ /* 0x000fe20000000f00 */
[----:B------:R-:W-:Y:S01]  /*4350*/  @P0 FMUL R75, R75, 0.25 ;  /* 0x3e8000004b4b0820 */ /* 0x000fe20000400000 */
[----:B------:R-:W-:Y:S01]  /*4360*/  IADD3 R30, P5, P6, R31, c[0x0][0x178], R30 ;  /* 0x00005e001f1e7a10 */ /* 0x000fe20007ebe01e */
[----:B------:R-:W-:Y:S01]  /*4370*/  @P0 FMUL R74, R74, 0.25 ;  /* 0x3e8000004a4a0820 */ /* 0x000fe20000400000 */
[----:B------:R3:W-:Y:S01]  /*4380*/  I2F R11, R46 ;  /* 0x0000002e000b7306 */ /* 0x0007e20000201400 */
[----:B------:R-:W-:Y:S01]  /*4390*/  @P0 FMUL R79, R79, 0.25 ;  /* 0x3e8000004f4f0820 */ /* 0x000fe20000400000 */
[----:B------:R-:W-:Y:S01]  /*43a0*/  IADD3.X R31, R17, c[0x0][0x17c], R16, P5, P6 ;  /* 0x00005f00111f7a10 */ /* 0x000fe20002fec410 */
[----:B------:R-:W-:Y:S01]  /*43b0*/  @P0 FMUL R78, R78, 0.25 ;  /* 0x3e8000004e4e0820 */ /* 0x000fe20000400000 */
[----:B------:R-:W-:Y:S01]  /*43c0*/  LOP3.LUT R13, R13, 0x38, RZ, 0xc0, !PT ;  /* 0x000000380d0d7812 */ /* 0x000fe200078ec0ff */
[----:B------:R-:W-:Y:S01]  /*43d0*/  @P0 FMUL R83, R83, 0.25 ;  /* 0x3e80000053530820 */ /* 0x000fe20000400000 */
[----:B------:R-:W-:Y:S01]  /*43e0*/  LOP3.LUT R8, R8, 0x3c0, RZ, 0xc0, !PT ;  /* 0x000003c008087812 */ /* 0x000fe200078ec0ff */
[----:B------:R-:W-:Y:S01]  /*43f0*/  @P0 FMUL R82, R82, 0.25 ;  /* 0x3e80000052520820 */ /* 0x000fe20000400000 */
[----:B-1----:R-:W-:Y:S01]  /*4400*/  IADD3 R42, R25, -R42, RZ ;  /* 0x8000002a192a7210 */ /* 0x002fe20007ffe0ff */
[----:B------:R-:W-:Y:S01]  /*4410*/  @P0 FMUL R87, R87, 0.25 ;  /* 0x3e80000057570820 */ /* 0x000fe20000400000 */
[----:B------:R-:W-:Y:S01]  /*4420*/  IADD3 R0, R0, R13, R8 ;  /* 0x0000000d00007210 */ /* 0x000fe20007ffe008 */
[----:B------:R-:W-:Y:S01]  /*4430*/  @P0 FMUL R86, R86, 0.25 ;  /* 0x3e80000056560820 */ /* 0x000fe20000400000 */
[----:B------:R-:W-:Y:S01]  /*4440*/  LOP3.LUT R13, R10, R153, RZ, 0x3c, !PT ;  /* 0x000000990a0d7212 */ /* 0x000fe200078e3cff */
[----:B------:R-:W-:Y:S01]  /*4450*/  @P0 FMUL R91, R91, 0.25 ;  /* 0x3e8000005b5b0820 */ /* 0x000fe20000400000 */
[----:B------:R-:W-:Y:S01]  /*4460*/  FSEL R8, RZ, -23, P3 ;  /* 0xc1b80000ff087808 */ /* 0x000fe20001800000 */
[----:B------:R-:W-:Y:S01]  /*4470*/  @P0 FMUL R90, R90, 0.25 ;  /* 0x3e8000005a5a0820 */ /* 0x000fe20000400000 */
[----:B------:R-:W-:Y:S01]  /*4480*/  FSEL R10, RZ, -23, P4 ;  /* 0xc1b80000ff0a7808 */ /* 0x000fe20002000000 */
[----:B------:R-:W-:Y:S01]  /*4490*/  @!P2 FMUL R136, R136, 16777216 ;  /* 0x4b8000008888a820 */ /* 0x000fe20000400000 */
[----:B--2---:R-:W-:Y:S01]  /*44a0*/  IADD3 R43, R26, -R43, RZ ;  /* 0x8000002b1a2b7210 */ /* 0x004fe20007ffe0ff */
[----:B------:R-:W-:Y:S01]  /*44b0*/  @P0 FMUL R95, R95, 0.25 ;  /* 0x3e8000005f5f0820 */ /* 0x000fe20000400000 */
[----:B---3--:R-:W-:Y:S01]  /*44c0*/  IADD3 R46, R35, -R46, RZ ;  /* 0x8000002e232e7210 */ /* 0x008fe20007ffe0ff */
[----:B------:R-:W-:Y:S01]  /*44d0*/  @P0 FMUL R94, R94, 0.25 ;  /* 0x3e8000005e5e0820 */ /* 0x000fe20000400000 */
[----:B------:R-:W-:Y:S01]  /*44e0*/  FSETP.GT.AND P0, PT, |R139|, 8.50705917302346158658e+37, PT ;  /* 0x7e8000008b00780b */ /* 0x000fe20003f04200 */
[----:B0-----:R-:W-:Y:S01]  /*44f0*/  FFMA.FTZ R29, R5, 1.1920928955078125e-07, R4 ;  /* 0x34000000051d7823 */ /* 0x001fe20000010004 */
[----:B------:R-:W-:Y:S01]  /*4500*/  ISETP.GE.U32.AND P5, PT, R26, 0x7f800000, PT ;  /* 0x7f8000001a00780c */ /* 0x000fe20003fa6070 */
[----:B------:R-:W-:Y:S01]  /*4510*/  @!P2 FMUL R27, R27, 16777216 ;  /* 0x4b8000001b1ba820 */ /* 0x000fe20000400000 */
[----:B------:R-:W0:Y:S01]  /*4520*/  MUFU.RCP R4, R136 ;  /* 0x0000008800047308 */ /* 0x000e220000001000 */
[----:B------:R-:W-:Y:S01]  /*4530*/  @!P2 FMUL R34, R34, 16777216 ;  /* 0x4b8000002222a820 */ /* 0x000fe20000400000 */
[----:B------:R-:W-:Y:S01]  /*4540*/  ISETP.GE.U32.AND P4, PT, R35, 0x7f800000, PT ;  /* 0x7f8000002300780c */ /* 0x000fe20003f86070 */
[----:B------:R-:W-:Y:S01]  /*4550*/  @!P2 FMUL R71, R71, 16777216 ;  /* 0x4b8000004747a820 */ /* 0x000fe20000400000 */
[----:B------:R-:W-:Y:S01]  /*4560*/  MOV R179, c[0x0][0x1c8] ;  /* 0x0000720000b37a02 */ /* 0x000fe20000000f00 */
[----:B------:R-:W-:Y:S01]  /*4570*/  @!P2 FMUL R70, R70, 16777216 ;  /* 0x4b8000004646a820 */ /* 0x000fe20000400000 */
[----:B------:R-:W-:Y:S01]  /*4580*/  FSETP.NEU.AND P3, PT, R24, RZ, PT ;  /* 0x000000ff1800720b */ /* 0x000fe20003f6d000 */
[----:B------:R-:W-:Y:S01]  /*4590*/  @!P2 FMUL R75, R75, 16777216 ;  /* 0x4b8000004b4ba820 */ /* 0x000fe20000400000 */
[----:B------:R-:W-:Y:S01]  /*45a0*/  LOP3.LUT R12, R12, 0x1f8, RZ, 0xc0, !PT ;  /* 0x000001f80c0c7812 */ /* 0x000fe200078ec0ff */
[----:B------:R-:W-:-:S02]  /*45b0*/  @!P2 FMUL R74, R74, 16777216 ;  /* 0x4b8000004a4aa820 */ /* 0x000fc40000400000 */
[----:B------:R-:W-:Y:S02]  /*45c0*/  @!P2 FMUL R79, R79, 16777216 ;  /* 0x4b8000004f4fa820 */ /* 0x000fe40000400000 */
[----:B------:R-:W-:Y:S02]  /*45d0*/  @!P2 FMUL R78, R78, 16777216 ;  /* 0x4b8000004e4ea820 */ /* 0x000fe40000400000 */
[----:B------:R-:W-:Y:S02]  /*45e0*/  @!P2 FMUL R83, R83, 16777216 ;  /* 0x4b8000005353a820 */ /* 0x000fe40000400000 */
[----:B------:R-:W-:Y:S02]  /*45f0*/  @!P2 FMUL R82, R82, 16777216 ;  /* 0x4b8000005252a820 */ /* 0x000fe40000400000 */
[----:B------:R-:W-:Y:S02]  /*4600*/  @!P2 FMUL R87, R87, 16777216 ;  /* 0x4b8000005757a820 */ /* 0x000fe40000400000 */
[----:B------:R-:W-:-:S02]  /*4610*/  @!P2 FMUL R86, R86, 16777216 ;  /* 0x4b8000005656a820 */ /* 0x000fc40000400000 */
[----:B------:R-:W-:Y:S02]  /*4620*/  @!P2 FMUL R91, R91, 16777216 ;  /* 0x4b8000005b5ba820 */ /* 0x000fe40000400000 */
[----:B------:R-:W-:Y:S02]  /*4630*/  @!P2 FMUL R90, R90, 16777216 ;  /* 0x4b8000005a5aa820 */ /* 0x000fe40000400000 */
[----:B------:R-:W-:Y:S02]  /*4640*/  @!P2 FMUL R95, R95, 16777216 ;  /* 0x4b8000005f5fa820 */ /* 0x000fe40000400000 */
[----:B------:R-:W-:Y:S01]  /*4650*/  @!P2 FMUL R94, R94, 16777216 ;  /* 0x4b8000005e5ea820 */ /* 0x000fe20000400000 */
[C---:B------:R-:W-:Y:S01]  /*4660*/  FSETP.GEU.AND P2, PT, |R137|.reuse, 1.175494350822287508e-38, PT ;  /* 0x008000008900780b */ /* 0x040fe20003f4e200 */
[----:B------:R-:W-:Y:S02]  /*4670*/  @P1 FMUL R137, R137, 0.25 ;  /* 0x3e80000089891820 */ /* 0x000fe40000400000 */
[----:B------:R-:W-:-:S02]  /*4680*/  @P1 FMUL R21, R21, 0.25 ;  /* 0x3e80000015151820 */ /* 0x000fc40000400000 */
[----:B------:R-:W-:Y:S02]  /*4690*/  @P1 FMUL R49, R49, 0.25 ;  /* 0x3e80000031311820 */ /* 0x000fe40000400000 */
[----:B------:R-:W-:Y:S02]  /*46a0*/  @P1 FMUL R69, R69, 0.25 ;  /* 0x3e80000045451820 */ /* 0x000fe40000400000 */
[----:B------:R-:W-:Y:S02]  /*46b0*/  @P1 FMUL R68, R68, 0.25 ;  /* 0x3e80000044441820 */ /* 0x000fe40000400000 */
[----:B------:R-:W-:Y:S02]  /*46c0*/  @P1 FMUL R73, R73, 0.25 ;  /* 0x3e80000049491820 */ /* 0x000fe40000400000 */
        /* <DEDUP_REMOVED lines=9> */
[----:B------:R-:W-:Y:S02]  /*4760*/  @!P2 FMUL R137, R137, 16777216 ;  /* 0x4b8000008989a820 */ /* 0x000fe40000400000 */
[----:B------:R-:W-:Y:S02]  /*4770*/  @P1 FMUL R93, R93, 0.25 ;  /* 0x3e8000005d5d1820 */ /* 0x000fe40000400000 */
[----:B------:R-:W-:Y:S01]  /*4780*/  @P1 FMUL R92, R92, 0.25 ;  /* 0x3e8000005c5c1820 */ /* 0x000fe20000400000 */
[----:B------:R-:W-:Y:S01]  /*4790*/  FSETP.GT.AND P1, PT, |R145|, 8.50705917302346158658e+37, PT ;  /* 0x7e8000009100780b */ /* 0x000fe20003f24200 */
[C---:B0-----:R-:W-:Y:S02]  /*47a0*/  FMUL R32, R4.reuse, R34 ;  /* 0x0000002204207220 */ /* 0x041fe40000400000 */
[----:B------:R-:W-:-:S02]  /*47b0*/  FMUL R27, R4, R27 ;  /* 0x0000001b041b7220 */ /* 0x000fc40000400000 */
[C---:B------:R-:W-:Y:S02]  /*47c0*/  FMUL R33, R4.reuse, R71 ;  /* 0x0000004704217220 */ /* 0x040fe40000400000 */
[C---:B------:R-:W-:Y:S01]  /*47d0*/  FMUL R34, R4.reuse, R70 ;  /* 0x0000004604227220 */ /* 0x040fe20000400000 */
[----:B------:R-:W-:Y:S01]  /*47e0*/  F2FP.PACK_AB R27, R27, R32 ;  /* 0x000000201b1b723e */ /* 0x000fe200000000ff */
[C---:B------:R-:W-:Y:S02]  /*47f0*/  FMUL R36, R4.reuse, R75 ;  /* 0x0000004b04247220 */ /* 0x040fe40000400000 */
[C---:B------:R-:W-:Y:S02]  /*4800*/  FMUL R37, R4.reuse, R74 ;  /* 0x0000004a04257220 */ /* 0x040fe40000400000 */
[C---:B------:R-:W-:Y:S02]  /*4810*/  FMUL R38, R4.reuse, R79 ;  /* 0x0000004f04267220 */ /* 0x040fe40000400000 */
[----:B------:R-:W-:-:S02]  /*4820*/  FMUL R39, R4, R78 ;  /* 0x0000004e04277220 */ /* 0x000fc40000400000 */
[C---:B------:R-:W-:Y:S02]  /*4830*/  FMUL R56, R4.reuse, R83 ;  /* 0x0000005304387220 */ /* 0x040fe40000400000 */
[C---:B------:R-:W-:Y:S02]  /*4840*/  FMUL R57, R4.reuse, R82 ;  /* 0x0000005204397220 */ /* 0x040fe40000400000 */
[C---:B------:R-:W-:Y:S02]  /*4850*/  FMUL R41, R4.reuse, R87 ;  /* 0x0000005704297220 */ /* 0x040fe40000400000 */
[C---:B------:R-:W-:Y:S02]  /*4860*/  FMUL R58, R4.reuse, R86 ;  /* 0x00000056043a7220 */ /* 0x040fe40000400000 */
[C---:B------:R-:W-:Y:S02]  /*4870*/  FMUL R59, R4.reuse, R91 ;  /* 0x0000005b043b7220 */ /* 0x040fe40000400000 */
[----:B------:R-:W-:-:S02]  /*4880*/  FMUL R60, R4, R90 ;  /* 0x0000005a043c7220 */ /* 0x000fc40000400000 */
[C---:B------:R-:W-:Y:S02]  /*4890*/  FMUL R61, R4.reuse, R95 ;  /* 0x0000005f043d7220 */ /* 0x040fe40000400000 */
[----:B------:R-:W-:Y:S02]  /*48a0*/  FMUL R62, R4, R94 ;  /* 0x0000005e043e7220 */ /* 0x000fe40000400000 */
[----:B------:R-:W-:Y:S01]  /*48b0*/  @!P2 FMUL R21, R21, 16777216 ;  /* 0x4b8000001515a820 */ /* 0x000fe20000400000 */
[----:B------:R0:W1:Y:S01]  /*48c0*/  MUFU.RCP R4, R137 ;  /* 0x0000008900047308 */ /* 0x0000620000001000 */
[----:B------:R-:W-:Y:S02]  /*48d0*/  @!P2 FMUL R49, R49, 16777216 ;  /* 0x4b8000003131a820 */ /* 0x000fe40000400000 */
[----:B------:R-:W-:Y:S02]  /*48e0*/  @!P2 FMUL R69, R69, 16777216 ;  /* 0x4b8000004545a820 */ /* 0x000fe40000400000 */
[----:B------:R-:W-:-:S02]  /*48f0*/  @!P2 FMUL R68, R68, 16777216 ;  /* 0x4b8000004444a820 */ /* 0x000fc40000400000 */
[----:B------:R-:W-:Y:S02]  /*4900*/  @!P2 FMUL R73, R73, 16777216 ;  /* 0x4b8000004949a820 */ /* 0x000fe40000400000 */
[----:B------:R-:W-:Y:S01]  /*4910*/  @!P2 FMUL R72, R72, 16777216 ;  /* 0x4b8000004848a820 */ /* 0x000fe20000400000 */
[----:B0-----:R-:W-:Y:S01]  /*4920*/  LEA R137, R179, -R179, 0x6 ;  /* 0x800000b3b3897211 */ /* 0x001fe200078e30ff */
[----:B------:R-:W-:Y:S02]  /*4930*/  @!P2 FMUL R77, R77, 16777216 ;  /* 0x4b8000004d4da820 */ /* 0x000fe40000400000 */
[----:B------:R-:W-:Y:S02]  /*4940*/  @!P2 FMUL R76, R76, 16777216 ;  /* 0x4b8000004c4ca820 */ /* 0x000fe40000400000 */
[----:B------:R-:W-:Y:S02]  /*4950*/  @!P2 FMUL R81, R81, 16777216 ;  /* 0x4b8000005151a820 */ /* 0x000fe40000400000 */
[----:B------:R-:W-:-:S02]  /*4960*/  @!P2 FMUL R80, R80, 16777216 ;  /* 0x4b8000005050a820 */ /* 0x000fc40000400000 */
[----:B------:R-:W-:Y:S02]  /*4970*/  @!P2 FMUL R85, R85, 16777216 ;  /* 0x4b8000005555a820 */ /* 0x000fe40000400000 */
[----:B------:R-:W-:Y:S02]  /*4980*/  @!P2 FMUL R84, R84, 16777216 ;  /* 0x4b8000005454a820 */ /* 0x000fe40000400000 */
[----:B------:R-:W-:Y:S02]  /*4990*/  @!P2 FMUL R89, R89, 16777216 ;  /* 0x4b8000005959a820 */ /* 0x000fe40000400000 */
[----:B------:R-:W-:Y:S02]  /*49a0*/  @!P2 FMUL R88, R88, 16777216 ;  /* 0x4b8000005858a820 */ /* 0x000fe40000400000 */
[----:B------:R-:W-:Y:S02]  /*49b0*/  @!P2 FMUL R93, R93, 16777216 ;  /* 0x4b8000005d5da820 */ /* 0x000fe40000400000 */
[----:B------:R-:W-:Y:S01]  /*49c0*/  @!P2 FMUL R92, R92, 16777216 ;  /* 0x4b8000005c5ca820 */ /* 0x000fe20000400000 */
[C---:B------:R-:W-:Y:S01]  /*49d0*/  FSETP.GEU.AND P2, PT, |R139|.reuse, 1.175494350822287508e-38, PT ;  /* 0x008000008b00780b */ /* 0x040fe20003f4e200 */
[----:B------:R-:W-:-:S02]  /*49e0*/  @P0 FMUL R139, R139, 0.25 ;  /* 0x3e8000008b8b0820 */ /* 0x000fc40000400000 */
[C---:B-1----:R-:W-:Y:S02]  /*49f0*/  FMUL R48, R4.reuse, R21 ;  /* 0x0000001504307220 */ /* 0x042fe40000400000 */
[C---:B------:R-:W-:Y:S02]  /*4a00*/  FMUL R49, R4.reuse, R49 ;  /* 0x0000003104317220 */ /* 0x040fe40000400000 */
[C---:B------:R-:W-:Y:S02]  /*4a10*/  FMUL R50, R4.reuse, R69 ;  /* 0x0000004504327220 */ /* 0x040fe40000400000 */
[C---:B------:R-:W-:Y:S02]  /*4a20*/  FMUL R51, R4.reuse, R68 ;  /* 0x0000004404337220 */ /* 0x040fe40000400000 */
[----:B------:R-:W-:Y:S02]  /*4a30*/  FMUL R52, R4, R73 ;  /* 0x0000004904347220 */ /* 0x000fe40000400000 */
[----:B------:R-:W-:-:S02]  /*4a40*/  @!P2 FMUL R139, R139, 16777216 ;  /* 0x4b8000008b8ba820 */ /* 0x000fc40000400000 */
[C---:B------:R-:W-:Y:S02]  /*4a50*/  FMUL R53, R4.reuse, R72 ;  /* 0x0000004804357220 */ /* 0x040fe40000400000 */
[C---:B------:R-:W-:Y:S02]  /*4a60*/  FMUL R54, R4.reuse, R77 ;  /* 0x0000004d04367220 */ /* 0x040fe40000400000 */
[C---:B------:R-:W-:Y:S02]  /*4a70*/  FMUL R55, R4.reuse, R76 ;  /* 0x0000004c04377220 */ /* 0x040fe40000400000 */
[C---:B------:R-:W-:Y:S02]  /*4a80*/  FMUL R21, R4.reuse, R81 ;  /* 0x0000005104157220 */ /* 0x040fe40000400000 */
[C---:B------:R-:W-:Y:S02]  /*4a90*/  FMUL R22, R4.reuse, R80 ;  /* 0x0000005004167220 */ /* 0x040fe40000400000 */
[----:B------:R-:W-:-:S02]  /*4aa0*/  FMUL R18, R4, R85 ;  /* 0x0000005504127220 */ /* 0x000fc40000400000 */
[C---:B------:R-:W-:Y:S02]  /*4ab0*/  FMUL R23, R4.reuse, R84 ;  /* 0x0000005404177220 */ /* 0x040fe40000400000 */
[C---:B------:R-:W-:Y:S02]  /*4ac0*/  FMUL R17, R4.reuse, R89 ;  /* 0x0000005904117220 */ /* 0x040fe40000400000 */
[----:B------:R-:W-:Y:S01]  /*4ad0*/  FMUL R20, R4, R88 ;  /* 0x0000005804147220 */ /* 0x000fe20000400000 */
[----:B------:R-:W-:Y:S01]  /*4ae0*/  F2FP.PACK_AB R18, R18, R23 ;  /* 0x000000171212723e */ /* 0x000fe200000000ff */
[C---:B------:R-:W-:Y:S02]  /*4af0*/  FMUL R16, R4.reuse, R93 ;  /* 0x0000005d04107220 */ /* 0x040fe40000400000 */
[----:B------:R-:W-:Y:S01]  /*4b00*/  FMUL R63, R4, R92 ;  /* 0x0000005c043f7220 */ /* 0x000fe20000400000 */
[----:B------:R-:W-:Y:S01]  /*4b10*/  F2FP.PACK_AB R17, R17, R20 ;  /* 0x000000141111723e */ /* 0x000fe200000000ff */
[----:B------:R-:W-:Y:S01]  /*4b20*/  @P0 FMUL R99, R99, 0.25 ;  /* 0x3e80000063630820 */ /* 0x000fe20000400000 */
[----:B------:R-:W0:Y:S01]  /*4b30*/  MUFU.RCP R4, R139 ;  /* 0x0000008b00047308 */ /* 0x000e220000001000 */
[----:B------:R-:W-:Y:S01]  /*4b40*/  @P0 FMUL R98, R98, 0.25 ;  /* 0x3e80000062620820 */ /* 0x000fe20000400000 */
[----:B------:R-:W-:Y:S01]  /*4b50*/  F2FP.PACK_AB R16, R16, R63 ;  /* 0x0000003f1010723e */ /* 0x000fe200000000ff */
[----:B------:R-:W-:Y:S01]  /*4b60*/  @P0 FMUL R103, R103, 0.25 ;  /* 0x3e80000067670820 */ /* 0x000fe20000400000 */
[----:B------:R-:W-:Y:S01]  /*4b70*/  MOV R63, 0x3dc6b27f ;  /* 0x3dc6b27f003f7802 */ /* 0x000fe20000000f00 */
[----:B------:R-:W-:Y:S01]  /*4b80*/  @P0 FMUL R102, R102, 0.25 ;  /* 0x3e80000066660820 */ /* 0x000fe20000400000 */
[----:B------:R-:W-:Y:S01]  /*4b90*/  IADD3 R20, R24, -R19, RZ ;  /* 0x8000001318147210 */ /* 0x000fe20007ffe0ff */
[----:B------:R-:W-:Y:S01]  /*4ba0*/  @P0 FMUL R107, R107, 0.25 ;  /* 0x3e8000006b6b0820 */ /* 0x000fe20000400000 */
[----:B------:R-:W-:Y:S01]  /*4bb0*/  F2FP.PACK_AB R19, R21, R22 ;  /* 0x000000161513723e */ /* 0x000fe200000000ff */
[----:B------:R-:W-:Y:S01]  /*4bc0*/  @P0 FMUL R106, R106, 0.25 ;  /* 0x3e8000006a6a0820 */ /* 0x000fe20000400000 */
[----:B------:R-:W-:Y:S01]  /*4bd0*/  F2FP.PACK_AB R22, R41, R58 ;  /* 0x0000003a2916723e */ /* 0x000fe200000000ff */
[----:B------:R-:W-:Y:S01]  /*4be0*/  @P0 FMUL R111, R111, 0.25 ;  /* 0x3e8000006f6f0820 */ /* 0x000fe20000400000 */
[----:B------:R-:W-:Y:S01]  /*4bf0*/  F2FP.PACK_AB R21, R59, R60 ;  /* 0x0000003c3b15723e */ /* 0x000fe200000000ff */
[----:B------:R-:W-:Y:S01]  /*4c00*/  @P0 FMUL R110, R110, 0.25 ;  /* 0x3e8000006e6e0820 */ /* 0x000fe20000400000 */
[----:B------:R-:W-:Y:S01]  /*4c10*/  STS.128 [R13+0x800], R16 ;  /* 0x000800100d007388 */ /* 0x000fe20000000c00 */
[----:B------:R-:W-:Y:S01]  /*4c20*/  @P0 FMUL R115, R115, 0.25 ;  /* 0x3e80000073730820 */ /* 0x000fe20000400000 */
[----:B------:R-:W-:Y:S01]  /*4c30*/  F2FP.PACK_AB R60, R54, R55 ;  /* 0x00000037363c723e */ /* 0x000fe200000000ff */
[----:B------:R-:W-:-:S02]  /*4c40*/  @P0 FMUL R114, R114, 0.25 ;  /* 0x3e80000072720820 */ /* 0x000fc40000400000 */
[----:B------:R-:W-:Y:S02]  /*4c50*/  @P0 FMUL R119, R119, 0.25 ;  /* 0x3e80000077770820 */ /* 0x000fe40000400000 */
[----:B------:R-:W-:Y:S02]  /*4c60*/  @P0 FMUL R118, R118, 0.25 ;  /* 0x3e80000076760820 */ /* 0x000fe40000400000 */
[----:B------:R-:W-:Y:S02]  /*4c70*/  @P0 FMUL R123, R123, 0.25 ;  /* 0x3e8000007b7b0820 */ /* 0x000fe40000400000 */
[----:B------:R-:W-:Y:S02]  /*4c80*/  @P0 FMUL R122, R122, 0.25 ;  /* 0x3e8000007a7a0820 */ /* 0x000fe40000400000 */
[----:B------:R-:W-:Y:S02]  /*4c90*/  @P0 FMUL R127, R127, 0.25 ;  /* 0x3e8000007f7f0820 */ /* 0x000fe40000400000 */
[----:B------:R-:W-:Y:S01]  /*4ca0*/  @P0 FMUL R126, R126, 0.25 ;  /* 0x3e8000007e7e0820 */ /* 0x000fe20000400000 */
[C---:B------:R-:W-:Y:S01]  /*4cb0*/  FSETP.GEU.AND P0, PT, |R145|.reuse, 1.175494350822287508e-38, PT ;  /* 0x008000009100780b */ /* 0x040fe20003f0e200 */
[----:B------:R-:W-:-:S02]  /*4cc0*/  @P1 FMUL R145, R145, 0.25 ;  /* 0x3e80000091911820 */ /* 0x000fc40000400000 */
        /* <DEDUP_REMOVED lines=16> */
[----:B------:R-:W-:Y:S01]  /*4dd0*/  FSETP.NEU.AND P2, PT, R25, RZ, PT ;  /* 0x000000ff1900720b */ /* 0x000fe20003f4d000 */
[----:B------:R-:W-:Y:S02]  /*4de0*/  @!P0 FMUL R145, R145, 16777216 ;  /* 0x4b80000091918820 */ /* 0x000fe40000400000 */
[----:B------:R-:W-:-:S02]  /*4df0*/  FFMA.FTZ R45, R9, 1.1920928955078125e-07, R8 ;  /* 0x34000000092d7823 */ /* 0x000fc40000010008 */
[----:B------:R-:W-:Y:S02]  /*4e00*/  FFMA.FTZ R47, R11, 1.1920928955078125e-07, R10 ;  /* 0x340000000b2f7823 */ /* 0x000fe4000001000a */
[C---:B0-----:R-:W-:Y:S02]  /*4e10*/  FMUL R64, R4.reuse, R99 ;  /* 0x0000006304407220 */ /* 0x041fe40000400000 */
[C---:B------:R-:W-:Y:S02]  /*4e20*/  FMUL R65, R4.reuse, R98 ;  /* 0x0000006204417220 */ /* 0x040fe40000400000 */
[C---:B------:R-:W-:Y:S01]  /*4e30*/  FMUL R68, R4.reuse, R103 ;  /* 0x0000006704447220 */ /* 0x040fe20000400000 */
[C---:B------:R-:W-:Y:S01]  /*4e40*/  LEA R103, R179.reuse, -R179, 0x5 ;  /* 0x800000b3b3677211 */ /* 0x040fe200078e28ff */
[C---:B------:R-:W-:Y:S02]  /*4e50*/  FMUL R69, R4.reuse, R102 ;  /* 0x0000006604457220 */ /* 0x040fe40000400000 */
[C---:B------:R-:W-:Y:S01]  /*4e60*/  FMUL R72, R4.reuse, R107 ;  /* 0x0000006b04487220 */ /* 0x040fe20000400000 */
[----:B------:R-:W-:Y:S01]  /*4e70*/  LEA R107, R179, R179, 0x5 ;  /* 0x000000b3b36b7211 */ /* 0x000fe200078e28ff */
[----:B------:R-:W-:-:S02]  /*4e80*/  FMUL R73, R4, R106 ;  /* 0x0000006a04497220 */ /* 0x000fc40000400000 */
[C---:B------:R-:W-:Y:S02]  /*4e90*/  FMUL R76, R4.reuse, R111 ;  /* 0x0000006f044c7220 */ /* 0x040fe40000400000 */
[C---:B------:R-:W-:Y:S02]  /*4ea0*/  FMUL R77, R4.reuse, R110 ;  /* 0x0000006e044d7220 */ /* 0x040fe40000400000 */
[C---:B------:R-:W-:Y:S02]  /*4eb0*/  FMUL R11, R4.reuse, R115 ;  /* 0x00000073040b7220 */ /* 0x040fe40000400000 */
[----:B------:R-:W-:Y:S01]  /*4ec0*/  FMUL R40, R4, R114 ;  /* 0x0000007204287220 */ /* 0x000fe20000400000 */
[----:B------:R-:W-:Y:S01]  /*4ed0*/  F2FP.PACK_AB R76, R76, R77 ;  /* 0x0000004d4c4c723e */ /* 0x000fe200000000ff */
[----:B------:R-:W-:Y:S01]  /*4ee0*/  FMUL R10, R4, R119 ;  /* 0x00000077040a7220 */ /* 0x000fe20000400000 */
[----:B------:R-:W-:Y:S01]  /*4ef0*/  F2FP.PACK_AB R77, R72, R73 ;  /* 0x00000049484d723e */ /* 0x000fe200000000ff */
[C---:B------:R-:W-:Y:S01]  /*4f00*/  FMUL R81, R4.reuse, R118 ;  /* 0x0000007604517220 */ /* 0x040fe20000400000 */
[----:B------:R-:W-:Y:S01]  /*4f10*/  F2FP.PACK_AB R11, R11, R40 ;  /* 0x000000280b0b723e */ /* 0x000fe200000000ff */
[----:B------:R-:W-:-:S02]  /*4f20*/  FMUL R9, R4, R123 ;  /* 0x0000007b04097220 */ /* 0x000fc40000400000 */
[----:B------:R-:W-:Y:S01]  /*4f30*/  FMUL R82, R4, R122 ;  /* 0x0000007a04527220 */ /* 0x000fe20000400000 */
[----:B------:R-:W-:Y:S01]  /*4f40*/  F2FP.PACK_AB R10, R10, R81 ;  /* 0x000000510a0a723e */ /* 0x000fe200000000ff */
[C---:B------:R-:W-:Y:S02]  /*4f50*/  FMUL R8, R4.reuse, R127 ;  /* 0x0000007f04087220 */ /* 0x040fe40000400000 */
[----:B------:R-:W-:Y:S01]  /*4f60*/  FMUL R85, R4, R126 ;  /* 0x0000007e04557220 */ /* 0x000fe20000400000 */
[----:B------:R-:W-:Y:S01]  /*4f70*/  F2FP.PACK_AB R9, R9, R82 ;  /* 0x000000520909723e */ /* 0x000fe200000000ff */
[----:B------:R-:W0:Y:S01]  /*4f80*/  MUFU.RCP R4, R145 ;  /* 0x0000009100047308 */ /* 0x000e220000001000 */
[----:B------:R-:W-:Y:S02]  /*4f90*/  @P1 FMUL R113, R113, 0.25 ;  /* 0x3e80000071711820 */ /* 0x000fe40000400000 */
[----:B------:R-:W-:Y:S01]  /*4fa0*/  @P1 FMUL R112, R112, 0.25 ;  /* 0x3e80000070701820 */ /* 0x000fe20000400000 */
[----:B------:R-:W-:Y:S01]  /*4fb0*/  F2FP.PACK_AB R8, R8, R85 ;  /* 0x000000550808723e */ /* 0x000fe200000000ff */
[----:B------:R-:W-:-:S02]  /*4fc0*/  @P1 FMUL R117, R117, 0.25 ;  /* 0x3e80000075751820 */ /* 0x000fc40000400000 */
[----:B------:R-:W-:Y:S02]  /*4fd0*/  @P1 FMUL R116, R116, 0.25 ;  /* 0x3e80000074741820 */ /* 0x000fe40000400000 */
[----:B------:R-:W-:Y:S01]  /*4fe0*/  @P1 FMUL R121, R121, 0.25 ;  /* 0x3e80000079791820 */ /* 0x000fe20000400000 */
[----:B------:R-:W-:Y:S01]  /*4ff0*/  STS.128 [R13+0x80], R8 ;  /* 0x000080080d007388 */ /* 0x000fe20000000c00 */
        /* <DEDUP_REMOVED lines=10> */
[----:B------:R-:W-:Y:S01]  /*50a0*/  @P1 FMUL R108, R108, 0.25 ;  /* 0x3e8000006c6c1820 */ /* 0x000fe20000400000 */
[----:B------:R-:W-:Y:S01]  /*50b0*/  ISETP.GE.U32.AND P1, PT, R25, 0x7f800000, PT ;  /* 0x7f8000001900780c */ /* 0x000fe20003f26070 */
        /* <DEDUP_REMOVED lines=8> */
[----:B------:R-:W-:Y:S02]  /*5140*/  FFMA.FTZ R44, R7, 1.1920928955078125e-07, R6 ;  /* 0x34000000072c7823 */ /* 0x000fe40000010006 */
        /* <DEDUP_REMOVED lines=8> */
[----:B------:R-:W-:Y:S01]  /*51d0*/  ISETP.GE.U32.AND P0, PT, R24, 0x7f800000, PT ;  /* 0x7f8000001800780c */ /* 0x000fe20003f06070 */
[----:B0-----:R-:W-:-:S02]  /*51e0*/  FMUL R7, R4, R113 ;  /* 0x0000007104077220 */ /* 0x001fc40000400000 */
[C---:B------:R-:W-:Y:S02]  /*51f0*/  FMUL R80, R4.reuse, R112 ;  /* 0x0000007004507220 */ /* 0x040fe40000400000 */
[C---:B------:R-:W-:Y:S02]  /*5200*/  FMUL R125, R4.reuse, R125 ;  /* 0x0000007d047d7220 */ /* 0x040fe40000400000 */
[C---:B------:R-:W-:Y:S01]  /*5210*/  FMUL R124, R4.reuse, R124 ;  /* 0x0000007c047c7220 */ /* 0x040fe20000400000 */
[----:B------:R-:W-:Y:S01]  /*5220*/  F2FP.PACK_AB R7, R7, R80 ;  /* 0x000000500707723e */ /* 0x000fe200000000ff */
[C---:B------:R-:W-:Y:S01]  /*5230*/  FMUL R5, R4.reuse, R121 ;  /* 0x0000007904057220 */ /* 0x040fe20000400000 */
[----:B------:R-:W-:Y:S01]  /*5240*/  LOP3.LUT R121, R155, 0x20, RZ, 0x3c, !PT ;  /* 0x000000209b797812 */ /* 0x000fe200078e3cff */
[C---:B------:R-:W-:Y:S02]  /*5250*/  FMUL R120, R4.reuse, R120 ;  /* 0x0000007804787220 */ /* 0x040fe40000400000 */
[----:B------:R-:W-:-:S02]  /*5260*/  FMUL R6, R4, R117 ;  /* 0x0000007504067220 */ /* 0x000fc40000400000 */
[C---:B------:R-:W-:Y:S01]  /*5270*/  FMUL R83, R4.reuse, R116 ;  /* 0x0000007404537220 */ /* 0x040fe20000400000 */
[----:B------:R-:W-:Y:S01]  /*5280*/  F2FP.PACK_AB R5, R5, R120 ;  /* 0x000000780505723e */ /* 0x000fe200000000ff */
[C---:B------:R-:W-:Y:S01]  /*5290*/  FMUL R66, R4.reuse, R97 ;  /* 0x0000006104427220 */ /* 0x040fe20000400000 */
[----:B------:R-:W-:Y:S01]  /*52a0*/  LOP3.LUT R120, R155, 0x40, RZ, 0x3c, !PT ;  /* 0x000000409b787812 */ /* 0x000fe200078e3cff */
[----:B------:R-:W-:Y:S01]  /*52b0*/  FMUL R67, R4, R96 ;  /* 0x0000006004437220 */ /* 0x000fe20000400000 */
[----:B------:R-:W-:Y:S01]  /*52c0*/  F2FP.PACK_AB R6, R6, R83 ;  /* 0x000000530606723e */ /* 0x000fe200000000ff */
[C---:B------:R-:W-:Y:S02]  /*52d0*/  FMUL R70, R4.reuse, R101 ;  /* 0x0000006504467220 */ /* 0x040fe40000400000 */
[----:B------:R-:W-:Y:S01]  /*52e0*/  FMUL R71, R4, R100 ;  /* 0x0000006404477220 */ /* 0x000fe20000400000 */
[----:B------:R-:W-:Y:S01]  /*52f0*/  F2FP.PACK_AB R59, R66, R67 ;  /* 0x00000043423b723e */ /* 0x000fe200000000ff */
[C---:B------:R-:W-:Y:S01]  /*5300*/  FMUL R74, R4.reuse, R105 ;  /* 0x00000069044a7220 */ /* 0x040fe20000400000 */
[C---:B------:R-:W-:Y:S01]  /*5310*/  SHF.L.U32 R67, R179.reuse, 0x4, RZ ;  /* 0x00000004b3437819 */ /* 0x040fe200000006ff */
[----:B------:R-:W-:Y:S01]  /*5320*/  FMUL R75, R4, R104 ;  /* 0x00000068044b7220 */ /* 0x000fe20000400000 */
[----:B------:R-:W-:Y:S01]  /*5330*/  F2FP.PACK_AB R58, R70, R71 ;  /* 0x00000047463a723e */ /* 0x000fe200000000ff */
[C---:B------:R-:W-:Y:S01]  /*5340*/  FMUL R78, R4.reuse, R109 ;  /* 0x0000006d044e7220 */ /* 0x040fe20000400000 */
[----:B------:R-:W-:Y:S01]  /*5350*/  LEA R71, R179, R179, 0x4 ;  /* 0x000000b3b3477211 */ /* 0x000fe200078e20ff */
[----:B------:R-:W-:Y:S01]  /*5360*/  FMUL R79, R4, R108 ;  /* 0x0000006c044f7220 */ /* 0x000fe20000400000 */
[----:B------:R-:W-:Y:S01]  /*5370*/  F2FP.PACK_AB R4, R125, R124 ;  /* 0x0000007c7d04723e */ /* 0x000fe200000000ff */
[----:B------:R-:W-:Y:S01]  /*5380*/  FADD R42, R42, -1 ;  /* 0xbf8000002a2a7421 */ /* 0x000fe20000000000 */
[----:B------:R-:W-:Y:S01]  /*5390*/  SHF.L.U32 R105, R179, 0x5, RZ ;  /* 0x00000005b3697819 */ /* 0x000fe200000006ff */
[----:B------:R-:W-:Y:S01]  /*53a0*/  FADD R40, R20, -1 ;  /* 0xbf80000014287421 */ /* 0x000fe20000000000 */
[----:B------:R-:W-:Y:S01]  /*53b0*/  F2FP.PACK_AB R20, R61, R62 ;  /* 0x0000003e3d14723e */ /* 0x000fe200000000ff */
[----:B------:R0:W-:Y:S01]  /*53c0*/  STS.128 [R13], R4 ;  /* 0x000000040d007388 */ /* 0x0001e20000000c00 */
[----:B------:R-:W-:Y:S01]  /*53d0*/  FADD R43, R43, -1 ;  /* 0xbf8000002b2b7421 */ /* 0x000fe20000000000 */
[----:B------:R-:W-:Y:S01]  /*53e0*/  F2FP.PACK_AB R61, R52, R53 ;  /* 0x00000035343d723e */ /* 0x000fe200000000ff */
[----:B------:R-:W-:Y:S01]  /*53f0*/  FADD R46, R46, -1 ;  /* 0xbf8000002e2e7421 */ /* 0x000fe20000000000 */
[----:B------:R-:W-:Y:S01]  /*5400*/  F2FP.PACK_AB R62, R50, R51 ;  /* 0x00000033323e723e */ /* 0x000fe200000000ff */
[C---:B------:R-:W-:Y:S01]  /*5410*/  FFMA.FTZ R23, R40.reuse, R63, -0.16845393180847167969 ;  /* 0xbe2c7f3028177423 */ /* 0x040fe2000001003f */
[C---:B------:R-:W-:Y:S01]  /*5420*/  SHF.L.U32 R51, R179.reuse, 0x3, RZ ;  /* 0x00000003b3337819 */ /* 0x040fe200000006ff */
[C---:B------:R-:W-:Y:S01]  /*5430*/  IMAD R55, R179.reuse, 0xa, RZ ;  /* 0x0000000ab3377824 */ /* 0x040fe200078e02ff */
[C---:B------:R-:W-:Y:S01]  /*5440*/  LEA R53, R179.reuse, R179, 0x3 ;  /* 0x000000b3b3357211 */ /* 0x040fe200078e18ff */
[----:B------:R-:W-:Y:S01]  /*5450*/  FFMA.FTZ R41, R40, R23, 0.1716887056827545166 ;  /* 0x3e2fcf2a28297423 */ /* 0x000fe20000010017 */
[----:B------:R-:W-:Y:S01]  /*5460*/  F2FP.PACK_AB R23, R56, R57 ;  /* 0x000000393817723e */ /* 0x000fe200000000ff */
[----:B------:R-:W-:Y:S01]  /*5470*/  IMAD R73, R179, 0x12, RZ ;  /* 0x00000012b3497824 */ /* 0x000fe200078e02ff */
[----:B------:R-:W-:Y:S01]  /*5480*/  F2FP.PACK_AB R56, R78, R79 ;  /* 0x0000004f4e38723e */ /* 0x000fe200000000ff */
[----:B------:R-:W-:Y:S01]  /*5490*/  FFMA.FTZ R41, R40, R41, -0.17900948226451873779 ;  /* 0xbe374e4328297423 */ /* 0x000fe20000010029 */
[----:B------:R-:W-:Y:S01]  /*54a0*/  F2FP.PACK_AB R57, R74, R75 ;  /* 0x0000004b4a39723e */ /* 0x000fe200000000ff */
[----:B------:R-:W-:Y:S01]  /*54b0*/  STS.128 [R13+0x880], R20 ;  /* 0x000880140d007388 */ /* 0x000fe20000000c00 */
[CC--:B0-----:R-:W-:Y:S01]  /*54c0*/  FFMA.FTZ R5, R42.reuse, R63.reuse, -0.16845393180847167969 ;  /* 0xbe2c7f302a057423 */ /* 0x0c1fe2000001003f */
[----:B------:R-:W-:Y:S01]  /*54d0*/  @P4 MOV R6, 0x7f800000 ;  /* 0x7f80000000064802 */ /* 0x000fe20000000f00 */
[C---:B------:R-:W-:Y:S01]  /*54e0*/  FFMA.FTZ R4, R43.reuse, R63, -0.16845393180847167969 ;  /* 0xbe2c7f302b047423 */ /* 0x040fe2000001003f */
[----:B------:R-:W-:Y:S01]  /*54f0*/  BAR.SYNC.DEFER_BLOCKING 0x0 ;  /* 0x0000000000007b1d */ /* 0x000fe20000010000 */
[----:B------:R-:W-:Y:S01]  /*5500*/  FFMA.FTZ R5, R42, R5, 0.1716887056827545166 ;  /* 0x3e2fcf2a2a057423 */ /* 0x000fe20000010005 */
[----:B------:R-:W-:Y:S01]  /*5510*/  F2FP.PACK_AB R78, R68, R69 ;  /* 0x00000045444e723e */ /* 0x000fe200000000ff */
[----:B------:R-:W-:Y:S01]  /*5520*/  FFMA.FTZ R7, R46, R63, -0.16845393180847167969 ;  /* 0xbe2c7f302e077423 */ /* 0x000fe2000001003f */
[----:B------:R-:W-:Y:S01]  /*5530*/  F2FP.PACK_AB R63, R48, R49 ;  /* 0x00000031303f723e */ /* 0x000fe200000000ff */
[----:B------:R-:W-:Y:S01]  /*5540*/  FFMA.FTZ R5, R42, R5, -0.17900948226451873779 ;  /* 0xbe374e432a057423 */ /* 0x000fe20000010005 */
[----:B------:R-:W-:Y:S01]  /*5550*/  F2FP.PACK_AB R79, R64, R65 ;  /* 0x00000041404f723e */ /* 0x000fe200000000ff */
[----:B------:R-:W-:Y:S01]  /*5560*/  FFMA.FTZ R4, R43, R4, 0.1716887056827545166 ;  /* 0x3e2fcf2a2b047423 */ /* 0x000fe20000010004 */
[C---:B------:R-:W-:Y:S01]  /*5570*/  LEA R49, R179.reuse, -R179, 0x3 ;  /* 0x800000b3b3317211 */ /* 0x040fe200078e18ff */
[----:B------:R-:W-:Y:S01]  /*5580*/  FFMA.FTZ R7, R46, R7, 0.1716887056827545166 ;  /* 0x3e2fcf2a2e077423 */ /* 0x000fe20000010007 */
[----:B------:R-:W-:Y:S01]  /*5590*/  LEA R65, R179, -R179, 0x4 ;  /* 0x800000b3b3417211 */ /* 0x000fe200078e20ff */
[----:B------:R-:W-:-:S02]  /*55a0*/  FFMA.FTZ R5, R42, R5, 0.20512372255325317383 ;  /* 0x3e520bf42a057423 */ /* 0x000fc40000010005 */
[C---:B------:R-:W-:Y:S02]  /*55b0*/  FFMA.FTZ R4, R43.reuse, R4, -0.17900948226451873779 ;  /* 0xbe374e432b047423 */ /* 0x040fe40000010004 */
[----:B------:R-:W-:Y:S02]  /*55c0*/  FFMA.FTZ R7, R46, R7, -0.17900948226451873779 ;  /* 0xbe374e432e077423 */ /* 0x000fe40000010007 */
[----:B------:R-:W-:Y:S02]  /*55d0*/  FFMA.FTZ R5, R42, R5, -0.24046532809734344482 ;  /* 0xbe763c8b2a057423 */ /* 0x000fe40000010005 */
[----:B------:R-:W-:Y:S02]  /*55e0*/  FFMA.FTZ R41, R40, R41, 0.20512372255325317383 ;  /* 0x3e520bf428297423 */ /* 0x000fe40000010029 */
[----:B------:R-:W-:Y:S02]  /*55f0*/  FFMA.FTZ R4, R43, R4, 0.20512372255325317383 ;  /* 0x3e520bf42b047423 */ /* 0x000fe40000010004 */
[----:B------:R-:W-:Y:S01]  /*5600*/  FFMA.FTZ R7, R46, R7, 0.20512372255325317383 ;  /* 0x3e520bf42e077423 */ /* 0x000fe20000010007 */
[----:B------:R-:W0:Y:S01]  /*5610*/  LDS.128 R20, [R155] ;  /* 0x000000009b147984 */ /* 0x000e220000000c00 */
[----:B------:R-:W-:-:S02]  /*5620*/  FFMA.FTZ R5, R42, R5, 0.28857114911079406738 ;  /* 0x3e93bf992a057423 */ /* 0x000fc40000010005 */
[----:B------:R-:W-:Y:S01]  /*5630*/  FFMA.FTZ R41, R40, R41, -0.24046532809734344482 ;  /* 0xbe763c8b28297423 */ /* 0x000fe20000010029 */
[----:B------:R-:W1:Y:S01]  /*5640*/  LDS.128 R16, [R121] ;  /* 0x0000000079107984 */ /* 0x000e620000000c00 */
[C---:B------:R-:W-:Y:S02]  /*5650*/  FFMA.FTZ R4, R43.reuse, R4, -0.24046532809734344482 ;  /* 0xbe763c8b2b047423 */ /* 0x040fe40000010004 */
[----:B------:R-:W-:Y:S01]  /*5660*/  FFMA.FTZ R7, R46, R7, -0.24046532809734344482 ;  /* 0xbe763c8b2e077423 */ /* 0x000fe20000010007 */
[----:B------:R-:W2:Y:S01]  /*5670*/  LDS.128 R8, [R120] ;  /* 0x0000000078087984 */ /* 0x000ea20000000c00 */
[----:B------:R-:W-:Y:S02]  /*5680*/  FFMA.FTZ R5, R42, R5, -0.36067417263984680176 ;  /* 0xbeb8aa492a057423 */ /* 0x000fe40000010005 */
[----:B------:R-:W-:Y:S02]  /*5690*/  FFMA.FTZ R41, R40, R41, 0.28857114911079406738 ;  /* 0x3e93bf9928297423 */ /* 0x000fe40000010029 */
[----:B------:R-:W-:-:S02]  /*56a0*/  FFMA.FTZ R4, R43, R4, 0.28857114911079406738 ;  /* 0x3e93bf992b047423 */ /* 0x000fc40000010004 */
[----:B------:R-:W-:Y:S02]  /*56b0*/  FFMA.FTZ R7, R46, R7, 0.28857114911079406738 ;  /* 0x3e93bf992e077423 */ /* 0x000fe40000010007 */
[----:B------:R-:W-:Y:S02]  /*56c0*/  FFMA.FTZ R5, R42, R5, 0.48089820146560668945 ;  /* 0x3ef6384a2a057423 */ /* 0x000fe40000010005 */
[----:B------:R-:W-:Y:S02]  /*56d0*/  FFMA.FTZ R41, R40, R41, -0.36067417263984680176 ;  /* 0xbeb8aa4928297423 */ /* 0x000fe40000010029 */
[----:B------:R-:W-:Y:S02]  /*56e0*/  FFMA.FTZ R4, R43, R4, -0.36067417263984680176 ;  /* 0xbeb8aa492b047423 */ /* 0x000fe40000010004 */
[----:B------:R-:W-:Y:S02]  /*56f0*/  FFMA.FTZ R7, R46, R7, -0.36067417263984680176 ;  /* 0xbeb8aa492e077423 */ /* 0x000fe40000010007 */
[----:B------:R-:W-:-:S02]  /*5700*/  FFMA.FTZ R5, R42, R5, -0.72134751081466674805 ;  /* 0xbf38aa3b2a057423 */ /* 0x000fc40000010005 */
[----:B------:R-:W-:Y:S02]  /*5710*/  FFMA.FTZ R41, R40, R41, 0.48089820146560668945 ;  /* 0x3ef6384a28297423 */ /* 0x000fe40000010029 */
[C---:B------:R-:W-:Y:S02]  /*5720*/  FFMA.FTZ R4, R43.reuse, R4, 0.48089820146560668945 ;  /* 0x3ef6384a2b047423 */ /* 0x040fe40000010004 */
[----:B------:R-:W-:Y:S02]  /*5730*/  FFMA.FTZ R7, R46, R7, 0.48089820146560668945 ;  /* 0x3ef6384a2e077423 */ /* 0x000fe40000010007 */
[----:B------:R-:W-:Y:S02]  /*5740*/  FMUL R5, R42, R5 ;  /* 0x000000052a057220 */ /* 0x000fe40000400000 */
[----:B------:R-:W-:Y:S02]  /*5750*/  FFMA.FTZ R41, R40, R41, -0.72134751081466674805 ;  /* 0xbf38aa3b28297423 */ /* 0x000fe40000010029 */
[----:B------:R-:W-:-:S02]  /*5760*/  FFMA.FTZ R4, R43, R4, -0.72134751081466674805 ;  /* 0xbf38aa3b2b047423 */ /* 0x000fc40000010004 */
[----:B------:R-:W-:Y:S01]  /*5770*/  FFMA.FTZ R7, R46, R7, -0.72134751081466674805 ;  /* 0xbf38aa3b2e077423 */ /* 0x000fe20000010007 */
[----:B0-----:R-:W-:Y:S01]  /*5780*/  PRMT R136, R20, 0x7632, R136 ;  /* 0x0000763214887816 */ /* 0x001fe20000000088 */
[----:B------:R-:W-:Y:S02]  /*5790*/  FMUL R5, R42, R5 ;  /* 0x000000052a057220 */ /* 0x000fe40000400000 */
[----:B------:R-:W-:Y:S02]  /*57a0*/  FMUL R41, R40, R41 ;  /* 0x0000002928297220 */ /* 0x000fe40000400000 */
[----:B------:R-:W-:Y:S02]  /*57b0*/  FMUL R4, R43, R4 ;  /* 0x000000042b047220 */ /* 0x000fe40000400000 */
[----:B------:R-:W-:Y:S02]  /*57c0*/  FMUL R7, R46, R7 ;  /* 0x000000072e077220 */ /* 0x000fe40000400000 */
[----:B------:R-:W-:-:S02]  /*57d0*/  FFMA.FTZ R5, R42, 1.4426950216293334961, R5 ;  /* 0x3fb8aa3b2a057823 */ /* 0x000fc40000010005 */
[----:B------:R-:W-:Y:S02]  /*57e0*/  FMUL R41, R40, R41 ;  /* 0x0000002928297220 */ /* 0x000fe40000400000 */
[----:B------:R-:W-:Y:S02]  /*57f0*/  FMUL R4, R43, R4 ;  /* 0x000000042b047220 */ /* 0x000fe40000400000 */
[----:B------:R-:W-:Y:S02]  /*5800*/  FMUL R7, R46, R7 ;  /* 0x000000072e077220 */ /* 0x000fe40000400000 */
[----:B------:R-:W-:Y:S01]  /*5810*/  FADD R44, R44, R5 ;  /* 0x000000052c2c7221 */ /* 0x000fe20000000000 */
[----:B------:R-:W-:Y:S01]  /*5820*/  @P0 MOV R5, 0x7f800000 ;  /* 0x7f80000000050802 */ /* 0x000fe20000000f00 */
[----:B------:R-:W-:Y:S01]  /*5830*/  FFMA.FTZ R40, R40, 1.4426950216293334961, R41 ;  /* 0x3fb8aa3b28287823 */ /* 0x000fe20000010029 */
[----:B------:R-:W-:Y:S01]  /*5840*/  LEA R41, R179, R179, 0x2 ;  /* 0x000000b3b3297211 */ /* 0x000fe200078e10ff */
[----:B------:R-:W-:-:S02]  /*5850*/  FFMA.FTZ R4, R43, 1.4426950216293334961, R4 ;  /* 0x3fb8aa3b2b047823 */ /* 0x000fc40000010004 */
[----:B------:R-:W-:Y:S02]  /*5860*/  FFMA.FTZ R46, R46, 1.4426950216293334961, R7 ;  /* 0x3fb8aa3b2e2e7823 */ /* 0x000fe40000010007 */
[----:B------:R-:W-:Y:S02]  /*5870*/  FADD R29, R29, R40 ;  /* 0x000000281d1d7221 */ /* 0x000fe40000000000 */
[----:B------:R-:W-:Y:S01]  /*5880*/  FADD R45, R45, R4 ;  /* 0x000000042d2d7221 */ /* 0x000fe20000000000 */
[----:B------:R-:W-:Y:S01]  /*5890*/  @P1 MOV R4, 0x7f800000 ;  /* 0x7f80000000041802 */ /* 0x000fe20000000f00 */
[----:B------:R-:W-:Y:S01]  /*58a0*/  @P0 FFMA.FTZ R29, R24, R5, +INF ;  /* 0x7f800000181d0423 */ /* 0x000fe20000010005 */
[----:B------:R-:W-:Y:S01]  /*58b0*/  @P5 MOV R5, 0x7f800000 ;  /* 0x7f80000000055802 */ /* 0x000fe20000000f00 */
[----:B------:R-:W-:Y:S01]  /*58c0*/  FADD R46, R47, R46 ;  /* 0x0000002e2f2e7221 */ /* 0x000fe20000000000 */
[----:B------:R-:W-:Y:S01]  /*58d0*/  LOP3.LUT R47, R155, 0x60, RZ, 0x3c, !PT ;  /* 0x000000609b2f7812 */ /* 0x000fe200078e3cff */
[----:B------:R-:W-:Y:S01]  /*58e0*/  @P1 FFMA.FTZ R44, R25, R4, +INF ;  /* 0x7f800000192c1423 */ /* 0x000fe20000010004 */
[C---:B------:R-:W-:Y:S01]  /*58f0*/  FSETP.NEU.AND P0, PT, R35.reuse, RZ, PT ;  /* 0x000000ff2300720b */ /* 0x040fe20003f0d000 */
[C---:B------:R-:W-:Y:S01]  /*5900*/  @P5 FFMA.FTZ R45, R26.reuse, R5, +INF ;  /* 0x7f8000001a2d5423 */ /* 0x040fe20000010005 */
[----:B------:R-:W-:Y:S01]  /*5910*/  FSETP.NEU.AND P1, PT, R26, RZ, PT ;  /* 0x000000ff1a00720b */ /* 0x000fe20003f2d000 */
[----:B------:R-:W-:Y:S01]  /*5920*/  @P4 FFMA.FTZ R46, R35, R6, +INF ;  /* 0x7f800000232e4423 */ /* 0x000fe20000010006 */
[C---:B------:R-:W-:Y:S01]  /*5930*/  SHF.L.U32 R35, R179.reuse, 0x1, RZ ;  /* 0x00000001b3237819 */ /* 0x040fe200000006ff */
[----:B------:R-:W0:Y:S01]  /*5940*/  LDS.128 R4, [R47] ;  /* 0x000000002f047984 */ /* 0x000e220000000c00 */
[C---:B------:R-:W-:Y:S01]  /*5950*/  IMAD R43, R179.reuse, 0x6, RZ ;  /* 0x00000006b32b7824 */ /* 0x040fe200078e02ff */
[----:B------:R-:W-:Y:S01]  /*5960*/  F2FP.PACK_AB R25, R36, R37 ;  /* 0x000000252419723e */ /* 0x000fe200000000ff */
[----:B------:R-:W-:Y:S01]  /*5970*/  IMAD R85, R179, 0x16, RZ ;  /* 0x00000016b3557824 */ /* 0x000fe200078e02ff */
[----:B------:R-:W-:Y:S01]  /*5980*/  BAR.SYNC.DEFER_BLOCKING 0x0 ;  /* 0x0000000000007b1d */ /* 0x000fe20000010000 */
[----:B------:R-:W-:Y:S01]  /*5990*/  F2FP.PACK_AB R26, R33, R34 ;  /* 0x00000022211a723e */ /* 0x000fe200000000ff */
[----:B------:R-:W-:Y:S01]  /*59a0*/  IMAD R89, R179, 0x18, RZ ;  /* 0x00000018b3597824 */ /* 0x000fe200078e02ff */
[-C--:B------:R-:W-:Y:S01]  /*59b0*/  IADD3 R32, P4, R35, R30.reuse, RZ ;  /* 0x0000001e23207210 */ /* 0x080fe20007f9e0ff */
[C---:B------:R-:W-:Y:S01]  /*59c0*/  IMAD R93, R179.reuse, 0x1a, RZ ;  /* 0x0000001ab35d7824 */ /* 0x040fe200078e02ff */
[C---:B------:R-:W-:Y:S01]  /*59d0*/  LEA R37, R179.reuse, R179, 0x1 ;  /* 0x000000b3b3257211 */ /* 0x040fe200078e08ff */
[C---:B------:R-:W-:Y:S01]  /*59e0*/  IMAD R97, R179.reuse, 0x1c, RZ ;  /* 0x0000001cb3617824 */ /* 0x040fe200078e02ff */
[CC--:B------:R-:W-:Y:S01]  /*59f0*/  LEA R34, P5, R179.reuse, R30.reuse, 0x2 ;  /* 0x0000001eb3227211 */ /* 0x0c0fe200078a10ff */
[----:B------:R-:W-:Y:S01]  /*5a00*/  IMAD R101, R179, 0x1e, RZ ;  /* 0x0000001eb3657824 */ /* 0x000fe200078e02ff */
[-C--:B------:R-:W-:Y:S01]  /*5a10*/  IADD3 R36, P6, R43, R30.reuse, RZ ;  /* 0x0000001e2b247210 */ /* 0x080fe20007fde0ff */
[C---:B------:R-:W-:Y:S01]  /*5a20*/  IMAD R109, R179.reuse, 0x22, RZ ;  /* 0x00000022b36d7824 */ /* 0x040fe200078e02ff */
[----:B------:R-:W-:Y:S01]  /*5a30*/  F2FP.PACK_AB R24, R38, R39 ;  /* 0x000000272618723e */ /* 0x000fe200000000ff */
[C---:B------:R-:W-:Y:S01]  /*5a40*/  IMAD R113, R179.reuse, 0x24, RZ ;  /* 0x00000024b3717824 */ /* 0x040fe200078e02ff */
[CC--:B------:R-:W-:Y:S01]  /*5a50*/  LEA.HI.X.SX32 R33, R179.reuse, R31.reuse, 0x1, P4 ;  /* 0x0000001fb3217211 */ /* 0x0c0fe200020f0eff */
[C---:B------:R-:W-:Y:S01]  /*5a60*/  IMAD R117, R179.reuse, 0x26, RZ ;  /* 0x00000026b3757824 */ /* 0x040fe200078e02ff */
[C---:B------:R-:W-:Y:S01]  /*5a70*/  SHF.L.U32 R39, R179.reuse, 0x2, RZ ;  /* 0x00000002b3277819 */ /* 0x040fe200000006ff */
[C---:B------:R-:W-:Y:S01]  /*5a80*/  IMAD R123, R179.reuse, 0x28, RZ ;  /* 0x00000028b37b7824 */ /* 0x040fe200078e02ff */
[CC--:B------:R-:W-:Y:S01]  /*5a90*/  LEA R38, P4, R179.reuse, R30.reuse, 0x3 ;  /* 0x0000001eb3267211 */ /* 0x0c0fe200078818ff */
[----:B------:R-:W-:Y:S01]  /*5aa0*/  IMAD R127, R179, 0x2a, RZ ;  /* 0x0000002ab37f7824 */ /* 0x000fe200078e02ff */
[-C--:B------:R-:W-:Y:S01]  /*5ab0*/  LEA.HI.X.SX32 R35, R35, R31.reuse, 0x1, P5 ;  /* 0x0000001f23237211 */ /* 0x080fe200028f0eff */
[----:B------:R-:W-:Y:S01]  /*5ac0*/  IMAD R75, R179, 0x13, RZ ;  /* 0x00000013b34b7824 */ /* 0x000fe200078e02ff */
[-C--:B------:R-:W-:Y:S01]  /*5ad0*/  LEA.HI.X.SX32 R37, R37, R31.reuse, 0x1, P6 ;  /* 0x0000001f25257211 */ /* 0x080fe200030f0eff */
[----:B------:R-:W-:Y:S01]  /*5ae0*/  IMAD R83, R179, 0x15, RZ ;  /* 0x00000015b3537824 */ /* 0x000fe200078e02ff */
[-C--:B------:R-:W-:Y:S01]  /*5af0*/  IADD3 R40, P5, R55, R30.reuse, RZ ;  /* 0x0000001e37287210 */ /* 0x080fe20007fbe0ff */
[----:B------:R3:W-:Y:S01]  /*5b00*/  STS.128 [R13], R56 ;  /* 0x000000380d007388 */ /* 0x0007e20000000c00 */
[-C--:B------:R-:W-:Y:S01]  /*5b10*/  LEA.HI.X.SX32 R39, R39, R31.reuse, 0x1, P4 ;  /* 0x0000001f27277211 */ /* 0x080fe200020f0eff */
[----:B------:R-:W-:Y:S01]  /*5b20*/  IMAD R131, R179, 0x2c, RZ ;  /* 0x0000002cb3837824 */ /* 0x000fe200078e02ff */
[-C--:B------:R-:W-:Y:S01]  /*5b30*/  LEA.HI.X.SX32 R41, R41, R31.reuse, 0x1, P5 ;  /* 0x0000001f29297211 */ /* 0x080fe200028f0eff */
[----:B------:R4:W-:Y:S01]  /*5b40*/  STS.128 [R13+0x800], R60 ;  /* 0x0008003c0d007388 */ /* 0x0009e20000000c00 */
[CC--:B------:R-:W-:Y:S01]  /*5b50*/  LEA R50, P5, R179.reuse, R30.reuse, 0x4 ;  /* 0x0000001eb3327211 */ /* 0x0c0fe200078a20ff */
[----:B------:R-:W-:Y:S01]  /*5b60*/  IMAD R145, R179, 0x2e, RZ ;  /* 0x0000002eb3917824 */ /* 0x000fe200078e02ff */
[----:B------:R-:W-:Y:S01]  /*5b70*/  FSEL R29, R29, -INF , P3 ;  /* 0xff8000001d1d7808 */ /* 0x000fe20001800000 */
[----:B------:R5:W-:Y:S01]  /*5b80*/  STS.128 [R13+0x80], R76 ;  /* 0x0000804c0d007388 */ /* 0x000be20000000c00 */
[-C--:B------:R-:W-:Y:S01]  /*5b90*/  LEA.HI.X.SX32 R51, R51, R31.reuse, 0x1, P5 ;  /* 0x0000001f33337211 */ /* 0x080fe200028f0eff */
[C---:B------:R-:W-:Y:S01]  /*5ba0*/  IMAD R159, R179.reuse, 0x30, RZ ;  /* 0x00000030b39f7824 */ /* 0x040fe200078e02ff */
[----:B------:R-:W-:Y:S01]  /*5bb0*/  FSEL R44, R44, -INF , P2 ;  /* 0xff8000002c2c7808 */ /* 0x000fe20001000000 */
[C---:B------:R-:W-:Y:S01]  /*5bc0*/  IMAD R87, R179.reuse, 0x17, RZ ;  /* 0x00000017b3577824 */ /* 0x040fe200078e02ff */
[----:B------:R-:W-:Y:S01]  /*5bd0*/  STS.128 [R13+0x880], R24 ;  /* 0x000880180d007388 */ /* 0x000fe20000000c00 */
[----:B------:R-:W-:Y:S01]  /*5be0*/  IMAD R163, R179, 0x32, RZ ;  /* 0x00000032b3a37824 */ /* 0x000fe200078e02ff */
[----:B------:R-:W-:Y:S01]  /*5bf0*/  FSEL R45, R45, -INF , P1 ;  /* 0xff8000002d2d7808 */ /* 0x000fe20000800000 */
[----:B---3--:R-:W-:Y:S01]  /*5c00*/  IMAD R59, R179, 0xc, RZ ;  /* 0x0000000cb33b7824 */ /* 0x008fe200078e02ff */
[-C--:B------:R-:W-:Y:S01]  /*5c10*/  IADD3 R56, P5, R85, R30.reuse, RZ ;  /* 0x0000001e55387210 */ /* 0x080fe20007fbe0ff */
[C---:B------:R-:W-:Y:S01]  /*5c20*/  IMAD R57, R179.reuse, 0xb, RZ ;  /* 0x0000000bb3397824 */ /* 0x040fe200078e02ff */
[----:B------:R-:W-:Y:S01]  /*5c30*/  BAR.SYNC.DEFER_BLOCKING 0x0 ;  /* 0x0000000000007b1d */ /* 0x000fe20000010000 */
[----:B----4-:R-:W-:Y:S01]  /*5c40*/  IMAD R63, R179, 0xe, RZ ;  /* 0x0000000eb33f7824 */ /* 0x010fe200078e02ff */
[-C--:B------:R-:W-:Y:S01]  /*5c50*/  IADD3 R42, P6, R59, R30.reuse, RZ ;  /* 0x0000001e3b2a7210 */ /* 0x080fe20007fde0ff */
[----:B------:R-:W-:Y:S01]  /*5c60*/  IMAD R61, R179, 0xd, RZ ;  /* 0x0000000db33d7824 */ /* 0x000fe200078e02ff */
[-C--:B------:R-:W-:Y:S01]  /*5c70*/  LEA.HI.X.SX32 R57, R57, R31.reuse, 0x1, P5 ;  /* 0x0000001f39397211 */ /* 0x080fe200028f0eff */
[----:B-----5:R-:W-:Y:S01]  /*5c80*/  IMAD R77, R179, 0x14, RZ ;  /* 0x00000014b34d7824 */ /* 0x020fe200078e02ff */
        /* <DEDUP_REMOVED lines=91> */
[C---:B------:R-:W-:Y:S01]  /*6240*/  IMAD R177, R179.reuse, 0x39, RZ ;  /* 0x00000039b3b17824 */ /* 0x040fe200078e02ff */
[CC--:B------:R-:W-:Y:S01]  /*6250*/  LEA R98, P5, R179.reuse, R30.reuse, 0x6 ;  /* 0x0000001eb3627211 */ /* 0x0c0fe200078a30ff */
        /* <DEDUP_REMOVED lines=16> */
[----:B------:R3:W-:Y:S01]  /*6360*/  STG.E.U16 [R30.64], R20 ;  /* 0x000000141e007986 */ /* 0x0007e2000c101504 */
[-C--:B------:R-:W-:Y:S01]  /*6370*/  IADD3 R108, P4, R189, R30.reuse, RZ ;  /* 0x0000001ebd6c7210 */ /* 0x080fe20007f9e0ff */
[----:B------:R-:W-:Y:S01]  /*6380*/  FFMA R28, R29, 0.69314718246459960938, R28 ;  /* 0x3f3172181d1c7823 */ /* 0x000fe2000000001c */
[-C--:B------:R-:W-:Y:S01]  /*6390*/  LEA.HI.X.SX32 R105, R111, R31.reuse, 0x1, P5 ;  /* 0x0000001f6f697211 */ /* 0x080fe200028f0eff */
[----:B------:R-:W-:Y:S01]  /*63a0*/  STG.E.U16 [R32.64], R136 ;  /* 0x0000008820007986 */ /* 0x000fe2000c101504 */
[-C--:B------:R-:W-:Y:S01]  /*63b0*/  LEA.HI.X.SX32 R107, R113, R31.reuse, 0x1, P6 ;  /* 0x0000001f716b7211 */ /* 0x080fe200030f0eff */
[----:B------:R-:W-:Y:S01]  /*63c0*/  FFMA R29, R44, 0.69314718246459960938, R15 ;  /* 0x3f3172182c1d7823 */ /* 0x000fe2000000000f */
[-C--:B------:R-:W-:Y:S01]  /*63d0*/  IADD3 R110, P5, R191, R30.reuse, RZ ;  /* 0x0000001ebf6e7210 */ /* 0x080fe20007fbe0ff */
[----:B-1----:R-:W-:Y:S01]  /*63e0*/  STG.E.U16 [R34.64], R16 ;  /* 0x0000001022007986 */ /* 0x002fe2000c101504 */
[-C--:B------:R-:W-:Y:S01]  /*63f0*/  IADD3 R112, P6, R193, R30.reuse, RZ ;  /* 0x0000001ec1707210 */ /* 0x080fe20007fde0ff */
[----:B------:R-:W-:Y:S01]  /*6400*/  FFMA R14, R45, 0.69314718246459960938, R14 ;  /* 0x3f3172182d0e7823 */ /* 0x000fe2000000000e */
[-C--:B------:R-:W-:Y:S01]  /*6410*/  LEA.HI.X.SX32 R109, R115, R31.reuse, 0x1, P4 ;  /* 0x0000001f736d7211 */ /* 0x080fe200020f0eff */
[----:B------:R-:W1:Y:S01]  /*6420*/  LDS.128 R32, [R121] ;  /* 0x0000000079207984 */ /* 0x000e620000000c00 */
[----:B------:R-:W-:Y:S01]  /*6430*/  IADD3 R114, P4, R195, R30, RZ ;  /* 0x0000001ec3727210 */ /* 0x000fe20007f9e0ff */
[----:B------:R-:W-:Y:S01]  /*6440*/  IMAD R2, R2, c[0x0][0x1cc], RZ ;  /* 0x0000730002027a24 */ /* 0x000fe200078e02ff */
[----:B------:R-:W-:-:S02]  /*6450*/  LEA.HI.X.SX32 R111, R117, R31, 0x1, P5 ;  /* 0x0000001f756f7211 */ /* 0x000fc400028f0eff */
[-C--:B------:R-:W-:Y:S02]  /*6460*/  LEA.HI.X.SX32 R113, R119, R31.reuse, 0x1, P6 ;  /* 0x0000001f77717211 */ /* 0x080fe400030f0eff */
[-C--:B------:R-:W-:Y:S02]  /*6470*/  IADD3 R116, P5, R197, R30.reuse, RZ ;  /* 0x0000001ec5747210 */ /* 0x080fe40007fbe0ff */
[-C--:B------:R-:W-:Y:S02]  /*6480*/  IADD3 R118, P6, R199, R30.reuse, RZ ;  /* 0x0000001ec7767210 */ /* 0x080fe40007fde0ff */
[-C--:B------:R-:W-:Y:S02]  /*6490*/  LEA.HI.X.SX32 R115, R123, R31.reuse, 0x1, P4 ;  /* 0x0000001f7b737211 */ /* 0x080fe400020f0eff */
[----:B------:R-:W-:Y:S02]  /*64a0*/  IADD3 R122, P4, R201, R30, RZ ;  /* 0x0000001ec97a7210 */ /* 0x000fe40007f9e0ff */
        /* <DEDUP_REMOVED lines=39> */
[----:B------:R-:W-:Y:S02]  /*6720*/  IADD3 R132, P6, R143, R30, RZ ;  /* 0x0000001e8f847210 */ /* 0x000fe40007fde0ff */
[-C--:B------:R-:W-:Y:S02]  /*6730*/  LEA.HI.X.SX32 R143, R135, R31.reuse, 0x1, P4 ;  /* 0x0000001f878f7211 */ /* 0x080fe400020f0eff */
[-C--:B------:R-:W-:Y:S02]  /*6740*/  LEA.HI.X.SX32 R135, R137, R31.reuse, 0x1, P5 ;  /* 0x0000001f89877211 */ /* 0x080fe400028f0eff */
[----:B------:R-:W-:-:S02]  /*6750*/  LEA.HI.X.SX32 R133, R133, R31, 0x1, P6 ;  /* 0x0000001f85857211 */ /* 0x000fc400030f0eff */
[----:B---3--:R-:W-:Y:S02]  /*6760*/  PRMT R31, R16, 0x7632, R31 ;  /* 0x00007632101f7816 */ /* 0x008fe4000000001f */
[----:B--2---:R-:W-:Y:S02]  /*6770*/  PRMT R13, R8, 0x7632, R13 ;  /* 0x00007632080d7816 */ /* 0x004fe4000000000d */
[----:B0-----:R-:W-:Y:S01]  /*6780*/  PRMT R24, R4, 0x7632, R24 ;  /* 0x0000763204187816 */ /* 0x001fe20000000018 */
[----:B------:R-:W-:Y:S01]  /*6790*/  STG.E.U16 [R36.64], R31 ;  /* 0x0000001f24007986 */ /* 0x000fe2000c101504 */
[----:B------:R-:W-:Y:S02]  /*67a0*/  PRMT R26, R21, 0x7632, R26 ;  /* 0x00007632151a7816 */ /* 0x000fe4000000001a */
[----:B------:R-:W-:Y:S01]  /*67b0*/  PRMT R20, R17, 0x7632, R20 ;  /* 0x0000763211147816 */ /* 0x000fe20000000014 */
[----:B------:R0:W-:Y:S01]  /*67c0*/  STG.E.U16 [R38.64], R8 ;  /* 0x0000000826007986 */ /* 0x0001e2000c101504 */
[----:B------:R-:W-:-:S02]  /*67d0*/  PRMT R30, R9, 0x7632, R30 ;  /* 0x00007632091e7816 */ /* 0x000fc4000000001e */
[----:B------:R-:W-:Y:S01]  /*67e0*/  FSEL R46, R46, -INF , P0 ;  /* 0xff8000002e2e7808 */ /* 0x000fe20000000000 */
[----:B------:R2:W-:Y:S04]  /*67f0*/  STG.E.U16 [R40.64], R13 ;  /* 0x0000000d28007986 */ /* 0x0005e8000c101504 */
[----:B------:R3:W-:Y:S01]  /*6800*/  STG.E.U16 [R42.64], R4 ;  /* 0x000000042a007986 */ /* 0x0007e2000c101504 */
[----:B------:R-:W-:Y:S01]  /*6810*/  FFMA R15, R46, 0.69314718246459960938, R3 ;  /* 0x3f3172182e0f7823 */ /* 0x000fe20000000003 */
[----:B------:R-:W-:Y:S02]  /*6820*/  SHF.L.U32 R3, R2, 0x2, RZ ;  /* 0x0000000202037819 */ /* 0x000fe400000006ff */
[----:B------:R4:W-:Y:S01]  /*6830*/  STG.E.U16 [R48.64], R24 ;  /* 0x0000001830007986 */ /* 0x0009e2000c101504 */
[----:B0-----:R-:W-:-:S03]  /*6840*/  PRMT R8, R5, 0x7632, R8 ;  /* 0x0000763205087816 */ /* 0x001fc60000000008 */
[----:B------:R-:W-:Y:S01]  /*6850*/  STG.E.U16 [R50.64], R21 ;  /* 0x0000001532007986 */ /* 0x000fe2000c101504 */
[----:B--2---:R-:W-:-:S03]  /*6860*/  PRMT R13, R18, 0x7632, R13 ;  /* 0x00007632120d7816 */ /* 0x004fc6000000000d */
[----:B------:R1:W-:Y:S01]  /*6870*/  STG.E.U16 [R52.64], R26 ;  /* 0x0000001a34007986 */ /* 0x0003e2000c101504 */
[----:B---3--:R-:W-:-:S03]  /*6880*/  PRMT R4, R22, 0x7632, R4 ;  /* 0x0000763216047816 */ /* 0x008fc60000000004 */
[----:B------:R-:W0:Y:S01]  /*6890*/  LDS.128 R24, [R155] ;  /* 0x000000009b187984 */ /* 0x000e220000000c00 */
[----:B----4-:R-:W-:-:S03]  /*68a0*/  PRMT R48, R7, 0x7632, R48 ;  /* 0x0000763207307816 */ /* 0x010fc60000000030 */
[----:B------:R-:W2:Y:S04]  /*68b0*/  LDS.128 R36, [R120] ;  /* 0x0000000078247984 */ /* 0x000ea80000000c00 */
[----:B------:R-:W3:Y:S01]  /*68c0*/  LDS.128 R40, [R47] ;  /* 0x000000002f287984 */ /* 0x000ee20000000c00 */
[----:B-1----:R-:W-:-:S03]  /*68d0*/  PRMT R52, R32, 0x7632, R52 ;  /* 0x0000763220347816 */ /* 0x002fc60000000034 */
[----:B------:R-:W-:Y:S04]  /*68e0*/  STG.E.U16 [R54.64], R17 ;  /* 0x0000001136007986 */ /* 0x000fe8000c101504 */
[----:B------:R-:W-:Y:S04]  /*68f0*/  STG.E.U16 [R56.64], R20 ;  /* 0x0000001438007986 */ /* 0x000fe8000c101504 */
[----:B------:R1:W-:Y:S04]  /*6900*/  STG.E.U16 [R58.64], R9 ;  /* 0x000000093a007986 */ /* 0x0003e8000c101504 */
[----:B------:R4:W-:Y:S04]  /*6910*/  STG.E.U16 [R60.64], R30 ;  /* 0x0000001e3c007986 */ /* 0x0009e8000c101504 */
[----:B------:R5:W-:Y:S04]  /*6920*/  STG.E.U16 [R62.64], R5 ;  /* 0x000000053e007986 */ /* 0x000be8000c101504 */
[----:B------:R2:W-:Y:S01]  /*6930*/  STG.E.U16 [R68.64], R8 ;  /* 0x0000000844007986 */ /* 0x0005e2000c101504 */
[----:B-1----:R-:W-:-:S03]  /*6940*/  PRMT R9, R10, 0x7632, R9 ;  /* 0x000076320a097816 */ /* 0x002fc60000000009 */
[----:B------:R-:W-:Y:S01]  /*6950*/  STG.E.U16 [R78.64], R22 ;  /* 0x000000164e007986 */ /* 0x000fe2000c101504 */
[----:B----4-:R-:W-:-:S03]  /*6960*/  PRMT R61, R33, 0x7632, R61 ;  /* 0x00007632213d7816 */ /* 0x010fc6000000003d */
[----:B------:R1:W-:Y:S01]  /*6970*/  STG.E.U16 [R70.64], R4 ;  /* 0x0000000446007986 */ /* 0x0003e2000c101504 */
[----:B-----5:R-:W-:Y:S02]  /*6980*/  PRMT R5, R6, 0x7632, R5 ;  /* 0x0000763206057816 */ /* 0x020fe40000000005 */
[----:B0-----:R-:W-:Y:S01]  /*6990*/  PRMT R50, R24, 0x7632, R50 ;  /* 0x0000763218327816 */ /* 0x001fe20000000032 */
[----:B------:R0:W-:Y:S01]  /*69a0*/  STG.E.U16 [R80.64], R18 ;  /* 0x0000001250007986 */ /* 0x0001e2000c101504 */
[----:B--2---:R-:W-:Y:S02]  /*69b0*/  PRMT R8, R19, 0x7632, R8 ;  /* 0x0000763213087816 */ /* 0x004fe40000000008 */
[----:B------:R-:W-:Y:S01]  /*69c0*/  PRMT R54, R36, 0x7632, R54 ;  /* 0x0000763224367816 */ /* 0x000fe20000000036 */
[----:B------:R2:W-:Y:S01]  /*69d0*/  STG.E.U16 [R72.64], R13 ;  /* 0x0000000d48007986 */ /* 0x0005e2000c101504 */
[----:B---3--:R-:W-:Y:S02]  /*69e0*/  PRMT R56, R40, 0x7632, R56 ;  /* 0x0000763228387816 */ /* 0x008fe40000000038 */
[----:B------:R-:W-:Y:S01]  /*69f0*/  PRMT R58, R25, 0x7632, R58 ;  /* 0x00007632193a7816 */ /* 0x000fe2000000003a */
[----:B------:R3:W-:Y:S01]  /*6a00*/  STG.E.U16 [R64.64], R10 ;  /* 0x0000000a40007986 */ /* 0x0007e2000c101504 */
[----:B-1----:R-:W-:-:S02]  /*6a10*/  PRMT R4, R23, 0x7632, R4 ;  /* 0x0000763217047816 */ /* 0x002fc40000000004 */
[----:B------:R-:W-:Y:S01]  /*6a20*/  PRMT R63, R37, 0x7632, R63 ;  /* 0x00007632253f7816 */ /* 0x000fe2000000003f */
[----:B------:R-:W-:Y:S01]  /*6a30*/  STG.E.U16 [R74.64], R9 ;  /* 0x000000094a007986 */ /* 0x000fe2000c101504 */
[----:B------:R-:W-:Y:S02]  /*6a40*/  PRMT R79, R34, 0x7632, R79 ;  /* 0x00007632224f7816 */ /* 0x000fe4000000004f */
[----:B0-----:R-:W-:Y:S01]  /*6a50*/  PRMT R81, R38, 0x7632, R81 ;  /* 0x0000763226517816 */ /* 0x001fe20000000051 */
[----:B------:R0:W-:Y:S01]  /*6a60*/  STG.E.U16 [R66.64], R6 ;  /* 0x0000000642007986 */ /* 0x0001e2000c101504 */
[----:B--2---:R-:W-:Y:S02]  /*6a70*/  PRMT R72, R26, 0x7632, R72 ;  /* 0x000076321a487816 */ /* 0x004fe40000000048 */
[----:B------:R-:W-:Y:S01]  /*6a80*/  PRMT R73, R35, 0x7632, R73 ;  /* 0x0000763223497816 */ /* 0x000fe20000000049 */
[----:B------:R1:W-:Y:S01]  /*6a90*/  STG.E.U16 [R76.64], R5 ;  /* 0x000000054c007986 */ /* 0x0003e2000c101504 */
[----:B---3--:R-:W-:-:S02]  /*6aa0*/  PRMT R10, R11, 0x7632, R10 ;  /* 0x000076320b0a7816 */ /* 0x008fc4000000000a */
[----:B------:R-:W-:Y:S01]  /*6ab0*/  PRMT R65, R41, 0x7632, R65 ;  /* 0x0000763229417816 */ /* 0x000fe20000000041 */
[----:B------:R2:W-:Y:S01]  /*6ac0*/  STG.E.U16 [R82.64], R23 ;  /* 0x0000001752007986 */ /* 0x0005e2000c101504 */
[----:B------:R-:W-:-:S03]  /*6ad0*/  PRMT R71, R39, 0x7632, R71 ;  /* 0x0000763227477816 */ /* 0x000fc60000000047 */
[----:B------:R3:W-:Y:S01]  /*6ae0*/  STG.E.U16 [R84.64], R4 ;  /* 0x0000000454007986 */ /* 0x0007e2000c101504 */
[----:B0-----:R-:W-:Y:S02]  /*6af0*/  PRMT R67, R43, 0x7632, R67 ;  /* 0x000076322b437816 */ /* 0x001fe40000000043 */
[C---:B------:R-:W-:Y:S01]  /*6b00*/  SHF.L.U32 R6, R154.reuse, 0x2, RZ ;  /* 0x000000029a067819 */ /* 0x040fe200000006ff */
[----:B------:R-:W-:Y:S01]  /*6b10*/  STG.E.U16 [R86.64], R19 ;  /* 0x0000001356007986 */ /* 0x000fe2000c101504 */
[----:B-1----:R-:W-:-:S03]  /*6b20*/  IMAD.HI R5, R154, 0x4, RZ ;  /* 0x000000049a057827 */ /* 0x002fc600078e02ff */
[----:B------:R-:W-:Y:S01]  /*6b30*/  STG.E.U16 [R88.64], R8 ;  /* 0x0000000858007986 */ /* 0x000fe2000c101504 */
[----:B--2---:R-:W-:-:S03]  /*6b40*/  PRMT R83, R42, 0x7632, R83 ;  /* 0x000076322a537816 */ /* 0x004fc60000000053 */
[----:B------:R-:W-:Y:S01]  /*6b50*/  STG.E.U16 [R90.64], R11 ;  /* 0x0000000b5a007986 */ /* 0x000fe2000c101504 */
[----:B---3--:R-:W-:Y:S01]  /*6b60*/  PRMT R85, R27, 0x7632, R85 ;  /* 0x000076321b557816 */ /* 0x008fe20000000055 */
[----:B------:R-:W-:Y:S01]  /*6b70*/  IMAD.HI R4, R2, 0x4, RZ ;  /* 0x0000000402047827 */ /* 0x000fe200078e02ff */
[----:B------:R-:W-:Y:S01]  /*6b80*/  IADD3 R2, P0, P1, R6, c[0x0][0x180], R3 ;  /* 0x0000600006027a10 */ /* 0x000fe2000791e003 */
[----:B------:R-:W-:Y:S03]  /*6b90*/  STG.E.U16 [R92.64], R10 ;  /* 0x0000000a5c007986 */ /* 0x000fe6000c101504 */
[----:B------:R-:W-:Y:S01]  /*6ba0*/  IADD3.X R3, R5, c[0x0][0x184], R4, P0, P1 ;  /* 0x0000610005037a10 */ /* 0x000fe200007e2404 */
[----:B------:R-:W-:Y:S04]  /*6bb0*/  STG.E.U16 [R94.64], R7 ;  /* 0x000000075e007986 */ /* 0x000fe8000c101504 */
        /* <DEDUP_REMOVED lines=33> */
[----:B------:R-:W-:Y:S06]  /*6dd0*/  BAR.SYNC.DEFER_BLOCKING 0x0 ;  /* 0x0000000000007b1d */ /* 0x000fec0000010000 */
[----:B------:R-:W-:Y:S04]  /*6de0*/  STS.64 [R12], R28 ;  /* 0x0000001c0c007388 */ /* 0x000fe80000000a00 */
[----:B------:R-:W-:Y:S04]  /*6df0*/  STS.64 [R12+0x200], R14 ;  /* 0x0002000e0c007388 */ /* 0x000fe80000000a00 */
[----:B------:R-:W-:Y:S06]  /*6e00*/  BAR.SYNC.DEFER_BLOCKING 0x0 ;  /* 0x0000000000007b1d */ /* 0x000fec0000010000 */
[----:B------:R-:W0:Y:S04]  /*6e10*/  LDS R7, [R0] ;  /* 0x0000000000077984 */ /* 0x000e280000000800 */
[----:B0-----:R-:W-:Y:S01]  /*6e20*/  STG.E [R2.64], R7 ;  /* 0x0000000702007986 */ /* 0x001fe2000c101904 */
[----:B------:R-:W-:Y:S05]  /*6e30*/  EXIT ;  /* 0x000000000000794d */ /* 0x000fea0003800000 */
.L_x_3:
[----:B------:R-:W-:-:S00]  /*6e40*/  BRA `(.L_x_3) ;  /* 0xfffffff000007947 */ /* 0x000fc0000383ffff */
[----:B------:R-:W-:-:S00]  /*6e50*/  NOP ;  /* 0x0000000000007918 */ /* 0x000fc00000000000 */
        /* <DEDUP_REMOVED lines=10> */
.L_x_4:


//--------------------- .nv.global.init           --------------------------
	.section	.nv.global.init,"aw",@progbits
.nv.global.init:
	.type		_$_str,@object
	.size		_$_str,(.L_0 - _$_str)
_$_str:
        /*0000*/ 	.byte	0x5f, 0x5f, 0x43, 0x55, 0x44, 0x41, 0x5f, 0x46, 0x54, 0x5a, 0x00
.L_0:


//--------------------- .nv.shared.attn_fwd       --------------------------
	.section	.nv.shared.attn_fwd,"aw",@nobits
	.sectionflags	@""
	.align	16
